	.target	sm_100a

	.elftype	@"ET_EXEC"


//--------------------- .note.nv.tkinfo           --------------------------
	.section	.note.nv.tkinfo,"",@"SHT_NOTE"
	.sectionflags	@"SHF_NOTE_NV_TKINFO"
	.tkinfo
        /*0018*/ 	.word	0x00000002
        /*0030*/ 	.string	""
        /*0030*/ 	.string	"ptxas"
        /*0030*/ 	.string	"Cuda compilation tools, release 13.0, V13.0.88"
        /*0030*/ 	.string	"Build cuda_13.0.r13.0/compiler.36424714_0"
        /*0030*/ 	.string	"-arch sm_100a -m 64 "



//--------------------- .note.nv.cuinfo           --------------------------
	.section	.note.nv.cuinfo,"",@"SHT_NOTE"
	.sectionflags	@"SHF_NOTE_NV_CUINFO"
        /*0018*/ 	.short	0x0002
        /*001a*/ 	.short	0x0064
        /*001c*/ 	.short	0x0082
	.zero		2


//--------------------- .nv.info                  --------------------------
	.section	.nv.info,"",@"SHT_CUDA_INFO"
	.align	4


	//----- nvinfo : EIATTR_REGCOUNT
	.align		4
        /*0000*/ 	.byte	0x04, 0x2f
        /*0002*/ 	.short	(.L_19 - .L_18)
	.align		4
.L_18:
        /*0004*/ 	.word	index@(_ZN7cutlass13device_kernelINS_4gemm6kernel13GemmUniversalIN4cute5tupleIJiiiiEEENS1_10collective13CollectiveMmaINS1_35MainloopSm100TmaUmmaWarpSpecializedILi3ELi2ELi4ENS5_IJNS4_1CILi1EEENSA_ILi2EEESB_EEEEENS5_IJNSA_ILi64EEENSA_ILi128EEENSA_ILi32EEEEEENS_12float_e5m2_tENS5_IJlSB_lEEESJ_SK_NS4_8TiledMMAINS4_8MMA_AtomIJNS4_10MMA_TraitsINS4_19SM100_MMA_F8F6F4_SSEJSJ_SJ_fSF_SG_NS4_17integral_constantINS4_4UMMA5MajorELSR_0EEESS_NSP_INSQ_7ScaleInELST_0EEESU_EEEEEENS4_6LayoutINS5_IJSB_SB_SB_EEENS5_IJNSA_ILi0EEESZ_SZ_EEEEENS5_IJNS4_10UnderscoreES12_S12_EEEEENS4_23SM90_TMA_LOAD_MULTICASTENS4_14ComposedLayoutINS4_7SwizzleILi1ELi4ELi3EEENS4_18smem_ptr_flag_bitsILi8EEENSX_INS5_IJNSA_ILi8EEESH_EEENS5_IJSH_SB_EEEEEEEvNS4_8identityENS4_13SM90_TMA_LOADES1F_vS1G_EENS_8epilogue10collective18CollectiveEpilogueINS1J_23Sm100TmaWarpSpecializedILi2ELi2ELi32ELb0ELb0EEEJSI_NS5_IJNSX_ISF_SB_EES1O_EEESJ_SK_SJ_SK_NS1J_6fusion15FusionCallbacksIS1N_NS1Q_17LinearCombinationISJ_fSJ_fLNS_15FloatRoundStyleE2EEESI_S1P_JEEENS4_5SM1004TMEM4LOAD26SM100_TMEM_LOAD_16dp32b32xES1H_NS16_INS17_ILi2ELi4ELi3EEES1A_NSX_INS5_IJS1B_SF_EEENS5_IJSF_SB_EEEEEEENS4_39AutoVectorizingCopyWithAssumedAlignmentILi128EEENS4_14SM90_TMA_STOREES24_S26_S26_EEEvvEEEEvNT_6ParamsE)
        /*0008*/ 	.word	0x00000072


	//----- nvinfo : EIATTR_FRAME_SIZE
	.align		4
.L_19:
        /*000c*/ 	.byte	0x04, 0x11
        /*000e*/ 	.short	(.L_21 - .L_20)
	.align		4
.L_20:
        /*0010*/ 	.word	index@($__internal_2_$__cuda_sm10x_tcgen05_guardrail_trap_unallocated_columns_being_dealloced)
        /*0014*/ 	.word	0x00000000


	//----- nvinfo : EIATTR_FRAME_SIZE
	.align		4
.L_21:
        /*0018*/ 	.byte	0x04, 0x11
        /*001a*/ 	.short	(.L_23 - .L_22)
	.align		4
.L_22:
        /*001c*/ 	.word	index@($__internal_1_$__cuda_sm10x_tcgen05_guardrail_trap_phase_invalid_during_alloc)
        /*0020*/ 	.word	0x00000000


	//----- nvinfo : EIATTR_FRAME_SIZE
	.align		4
.L_23:
        /*0024*/ 	.byte	0x04, 0x11
        /*0026*/ 	.short	(.L_25 - .L_24)
	.align		4
.L_24:
        /*0028*/ 	.word	index@($__internal_0_$__cuda_sm10x_tcgen05_guardrail_trap_col_being_dealloced_not_returned_by_alloc)
        /*002c*/ 	.word	0x00000000


	//----- nvinfo : EIATTR_FRAME_SIZE
	.align		4
.L_25:
        /*0030*/ 	.byte	0x04, 0x11
        /*0032*/ 	.short	(.L_27 - .L_26)
	.align		4
.L_26:
        /*0034*/ 	.word	index@(_ZN7cutlass13device_kernelINS_4gemm6kernel13GemmUniversalIN4cute5tupleIJiiiiEEENS1_10collective13CollectiveMmaINS1_35MainloopSm100TmaUmmaWarpSpecializedILi3ELi2ELi4ENS5_IJNS4_1CILi1EEENSA_ILi2EEESB_EEEEENS5_IJNSA_ILi64EEENSA_ILi128EEENSA_ILi32EEEEEENS_12float_e5m2_tENS5_IJlSB_lEEESJ_SK_NS4_8TiledMMAINS4_8MMA_AtomIJNS4_10MMA_TraitsINS4_19SM100_MMA_F8F6F4_SSEJSJ_SJ_fSF_SG_NS4_17integral_constantINS4_4UMMA5MajorELSR_0EEESS_NSP_INSQ_7ScaleInELST_0EEESU_EEEEEENS4_6LayoutINS5_IJSB_SB_SB_EEENS5_IJNSA_ILi0EEESZ_SZ_EEEEENS5_IJNS4_10UnderscoreES12_S12_EEEEENS4_23SM90_TMA_LOAD_MULTICASTENS4_14ComposedLayoutINS4_7SwizzleILi1ELi4ELi3EEENS4_18smem_ptr_flag_bitsILi8EEENSX_INS5_IJNSA_ILi8EEESH_EEENS5_IJSH_SB_EEEEEEEvNS4_8identityENS4_13SM90_TMA_LOADES1F_vS1G_EENS_8epilogue10collective18CollectiveEpilogueINS1J_23Sm100TmaWarpSpecializedILi2ELi2ELi32ELb0ELb0EEEJSI_NS5_IJNSX_ISF_SB_EES1O_EEESJ_SK_SJ_SK_NS1J_6fusion15FusionCallbacksIS1N_NS1Q_17LinearCombinationISJ_fSJ_fLNS_15FloatRoundStyleE2EEESI_S1P_JEEENS4_5SM1004TMEM4LOAD26SM100_TMEM_LOAD_16dp32b32xES1H_NS16_INS17_ILi2ELi4ELi3EEES1A_NSX_INS5_IJS1B_SF_EEENS5_IJSF_SB_EEEEEEENS4_39AutoVectorizingCopyWithAssumedAlignmentILi128EEENS4_14SM90_TMA_STOREES24_S26_S26_EEEvvEEEEvNT_6ParamsE)
        /*0038*/ 	.word	0x00000000


	//----- nvinfo : EIATTR_MIN_STACK_SIZE
	.align		4
.L_27:
        /*003c*/ 	.byte	0x04, 0x12
        /*003e*/ 	.short	(.L_29 - .L_28)
	.align		4
.L_28:
        /*0040*/ 	.word	index@(_ZN7cutlass13device_kernelINS_4gemm6kernel13GemmUniversalIN4cute5tupleIJiiiiEEENS1_10collective13CollectiveMmaINS1_35MainloopSm100TmaUmmaWarpSpecializedILi3ELi2ELi4ENS5_IJNS4_1CILi1EEENSA_ILi2EEESB_EEEEENS5_IJNSA_ILi64EEENSA_ILi128EEENSA_ILi32EEEEEENS_12float_e5m2_tENS5_IJlSB_lEEESJ_SK_NS4_8TiledMMAINS4_8MMA_AtomIJNS4_10MMA_TraitsINS4_19SM100_MMA_F8F6F4_SSEJSJ_SJ_fSF_SG_NS4_17integral_constantINS4_4UMMA5MajorELSR_0EEESS_NSP_INSQ_7ScaleInELST_0EEESU_EEEEEENS4_6LayoutINS5_IJSB_SB_SB_EEENS5_IJNSA_ILi0EEESZ_SZ_EEEEENS5_IJNS4_10UnderscoreES12_S12_EEEEENS4_23SM90_TMA_LOAD_MULTICASTENS4_14ComposedLayoutINS4_7SwizzleILi1ELi4ELi3EEENS4_18smem_ptr_flag_bitsILi8EEENSX_INS5_IJNSA_ILi8EEESH_EEENS5_IJSH_SB_EEEEEEEvNS4_8identityENS4_13SM90_TMA_LOADES1F_vS1G_EENS_8epilogue10collective18CollectiveEpilogueINS1J_23Sm100TmaWarpSpecializedILi2ELi2ELi32ELb0ELb0EEEJSI_NS5_IJNSX_ISF_SB_EES1O_EEESJ_SK_SJ_SK_NS1J_6fusion15FusionCallbacksIS1N_NS1Q_17LinearCombinationISJ_fSJ_fLNS_15FloatRoundStyleE2EEESI_S1P_JEEENS4_5SM1004TMEM4LOAD26SM100_TMEM_LOAD_16dp32b32xES1H_NS16_INS17_ILi2ELi4ELi3EEES1A_NSX_INS5_IJS1B_SF_EEENS5_IJSF_SB_EEEEEEENS4_39AutoVectorizingCopyWithAssumedAlignmentILi128EEENS4_14SM90_TMA_STOREES24_S26_S26_EEEvvEEEEvNT_6ParamsE)
        /*0044*/ 	.word	0x00000000
.L_29:


//--------------------- .nv.compat                --------------------------
	.section	.nv.compat,"",@"SHT_CUDA_COMPAT_INFO"
	.align	4
        /*0000*/ 	.byte	0x02, 0x09, 0x01, 0x00, 0x02, 0x02, 0x02, 0x00, 0x02, 0x05, 0x05, 0x00, 0x03, 0x07, 0x01, 0x01
        /*0010*/ 	.byte	0x02, 0x03, 0x01, 0x00, 0x02, 0x06, 0x01, 0x00, 0x04, 0x0b, 0x08, 0x00, 0x09, 0x00, 0x00, 0x00
        /*0020*/ 	.byte	0x00, 0x00, 0x00, 0x00


//--------------------- .nv.info._ZN7cutlass13device_kernelINS_4gemm6kernel13GemmUniversalIN4cute5tupleIJiiiiEEENS1_10collective13CollectiveMmaINS1_35MainloopSm100TmaUmmaWarpSpecializedILi3ELi2ELi4ENS5_IJNS4_1CILi1EEENSA_ILi2EEESB_EEEEENS5_IJNSA_ILi64EEENSA_ILi128EEENSA_ILi32EEEEEENS_12float_e5m2_tENS5_IJlSB_lEEESJ_SK_NS4_8TiledMMAINS4_8MMA_AtomIJNS4_10MMA_TraitsINS4_19SM100_MMA_F8F6F4_SSEJSJ_SJ_fSF_SG_NS4_17integral_constantINS4_4UMMA5MajorELSR_0EEESS_NSP_INSQ_7ScaleInELST_0EEESU_EEEEEENS4_6LayoutINS5_IJSB_SB_SB_EEENS5_IJNSA_ILi0EEESZ_SZ_EEEEENS5_IJNS4_10UnderscoreES12_S12_EEEEENS4_23SM90_TMA_LOAD_MULTICASTENS4_14ComposedLayoutINS4_7SwizzleILi1ELi4ELi3EEENS4_18smem_ptr_flag_bitsILi8EEENSX_INS5_IJNSA_ILi8EEESH_EEENS5_IJSH_SB_EEEEEEEvNS4_8identityENS4_13SM90_TMA_LOADES1F_vS1G_EENS_8epilogue10collective18CollectiveEpilogueINS1J_23Sm100TmaWarpSpecializedILi2ELi2ELi32ELb0ELb0EEEJSI_NS5_IJNSX_ISF_SB_EES1O_EEESJ_SK_SJ_SK_NS1J_6fusion15FusionCallbacksIS1N_NS1Q_17LinearCombinationISJ_fSJ_fLNS_15FloatRoundStyleE2EEESI_S1P_JEEENS4_5SM1004TMEM4LOAD26SM100_TMEM_LOAD_16dp32b32xES1H_NS16_INS17_ILi2ELi4ELi3EEES1A_NSX_INS5_IJS1B_SF_EEENS5_IJSF_SB_EEEEEEENS4_39AutoVectorizingCopyWithAssumedAlignmentILi128EEENS4_14SM90_TMA_STOREES24_S26_S26_EEEvvEEEEvNT_6ParamsE --------------------------
	.section	.nv.info._ZN7cutlass13device_kernelINS_4gemm6kernel13GemmUniversalIN4cute5tupleIJiiiiEEENS1_10collective13CollectiveMmaINS1_35MainloopSm100TmaUmmaWarpSpecializedILi3ELi2ELi4ENS5_IJNS4_1CILi1EEENSA_ILi2EEESB_EEEEENS5_IJNSA_ILi64EEENSA_ILi128EEENSA_ILi32EEEEEENS_12float_e5m2_tENS5_IJlSB_lEEESJ_SK_NS4_8TiledMMAINS4_8MMA_AtomIJNS4_10MMA_TraitsINS4_19SM100_MMA_F8F6F4_SSEJSJ_SJ_fSF_SG_NS4_17integral_constantINS4_4UMMA5MajorELSR_0EEESS_NSP_INSQ_7ScaleInELST_0EEESU_EEEEEENS4_6LayoutINS5_IJSB_SB_SB_EEENS5_IJNSA_ILi0EEESZ_SZ_EEEEENS5_IJNS4_10UnderscoreES12_S12_EEEEENS4_23SM90_TMA_LOAD_MULTICASTENS4_14ComposedLayoutINS4_7SwizzleILi1ELi4ELi3EEENS4_18smem_ptr_flag_bitsILi8EEENSX_INS5_IJNSA_ILi8EEESH_EEENS5_IJSH_SB_EEEEEEEvNS4_8identityENS4_13SM90_TMA_LOADES1F_vS1G_EENS_8epilogue10collective18CollectiveEpilogueINS1J_23Sm100TmaWarpSpecializedILi2ELi2ELi32ELb0ELb0EEEJSI_NS5_IJNSX_ISF_SB_EES1O_EEESJ_SK_SJ_SK_NS1J_6fusion15FusionCallbacksIS1N_NS1Q_17LinearCombinationISJ_fSJ_fLNS_15FloatRoundStyleE2EEESI_S1P_JEEENS4_5SM1004TMEM4LOAD26SM100_TMEM_LOAD_16dp32b32xES1H_NS16_INS17_ILi2ELi4ELi3EEES1A_NSX_INS5_IJS1B_SF_EEENS5_IJSF_SB_EEEEEEENS4_39AutoVectorizingCopyWithAssumedAlignmentILi128EEENS4_14SM90_TMA_STOREES24_S26_S26_EEEvvEEEEvNT_6ParamsE,"",@"SHT_CUDA_INFO"
	.sectionflags	@""
	.align	4


	//----- nvinfo : EIATTR_CUDA_API_VERSION
	.align		4
        /*0000*/ 	.byte	0x04, 0x37
        /*0002*/ 	.short	(.L_31 - .L_30)
.L_30:
        /*0004*/ 	.word	0x00000082


	//----- nvinfo : EIATTR_KPARAM_INFO
	.align		4
.L_31:
        /*0008*/ 	.byte	0x04, 0x17
        /*000a*/ 	.short	(.L_33 - .L_32)
.L_32:
        /*000c*/ 	.word	0x00000000
        /*0010*/ 	.short	0x0000
        /*0012*/ 	.short	0x0000
        /*0014*/ 	.byte	0x00, 0xf0, 0x01, 0x20


	//----- nvinfo : EIATTR_AT_ENTRY_FRAGMENTS
	.align		4
.L_33:
        /*0018*/ 	.byte	0x04, 0x4f
        /*001a*/ 	.short	(.L_35 - .L_34)


	//   ....[0]....
.L_34:
        /*001c*/ 	.word	0x00000006


	//----- nvinfo : EIATTR_RESERVED_SMEM_USED
	.align		4
.L_35:
        /*0020*/ 	.byte	0x01, 0x41
	.zero		2


	//----- nvinfo : EIATTR_SPARSE_MMA_MASK
	.align		4
        /*0024*/ 	.byte	0x03, 0x50
        /*0026*/ 	.short	0x0000


	//----- nvinfo : EIATTR_TCGEN05_1CTA_USED
	.align		4
        /*0028*/ 	.byte	0x01, 0x51
	.zero		2


	//----- nvinfo : EIATTR_MAXREG_COUNT
	.align		4
        /*002c*/ 	.byte	0x03, 0x1b
        /*002e*/ 	.short	0x00ff


	//----- nvinfo : EIATTR_NUM_BARRIERS
	.align		4
        /*0030*/ 	.byte	0x02, 0x4c
        /*0032*/ 	.byte	0x07
	.zero		1


	//----- nvinfo : EIATTR_EXTERNS
	.align		4
        /*0034*/ 	.byte	0x04, 0x0f
        /*0036*/ 	.short	(.L_37 - .L_36)


	//   ....[0]....
	.align		4
.L_36:
        /*0038*/ 	.word	index@(__assertfail)


	//----- nvinfo : EIATTR_MERCURY_ISA_VERSION
	.align		4
.L_37:
        /*003c*/ 	.byte	0x03, 0x5f
        /*003e*/ 	.short	0x0101


	//----- nvinfo : EIATTR_INT_WARP_WIDE_INSTR_OFFSETS
	.align		4
        /*0040*/ 	.byte	0x04, 0x31
        /*0042*/ 	.short	(.L_39 - .L_38)


	//   ....[0]....
.L_38:
        /*0044*/ 	.word	0x00003a80


	//   ....[1]....
        /*0048*/ 	.word	0x00003aa0


	//   ....[2]....
        /*004c*/ 	.word	0x00003ad0


	//   ....[3]....
        /*0050*/ 	.word	0x00004610


	//   ....[4]....
        /*0054*/ 	.word	0x00004680


	//   ....[5]....
        /*0058*/ 	.word	0x00004750


	//   ....[6]....
        /*005c*/ 	.word	0x00004800


	//----- nvinfo : EIATTR_COOP_GROUP_MASK_REGIDS
	.align		4
.L_39:
        /*0060*/ 	.byte	0x04, 0x29
        /*0062*/ 	.short	(.L_41 - .L_40)


	//   ....[0]....
.L_40:
        /*0064*/ 	.word	0xffffffff


	//   ....[1]....
        /*0068*/ 	.word	0xffffffff


	//   ....[2]....
        /*006c*/ 	.word	0xffffffff


	//   ....[3]....
        /*0070*/ 	.word	0xffffffff


	//   ....[4]....
        /*0074*/ 	.word	0xffffffff


	//   ....[5]....
        /*0078*/ 	.word	0xffffffff


	//   ....[6]....
        /*007c*/ 	.word	0xffffffff


	//   ....[7]....
        /*0080*/ 	.word	0xffffffff


	//   ....[8]....
        /*0084*/ 	.word	0xffffffff


	//   ....[9]....
        /*0088*/ 	.word	0xffffffff


	//   ....[10]....
        /*008c*/ 	.word	0xffffffff


	//   ....[11]....
        /*0090*/ 	.word	0xffffffff


	//   ....[12]....
        /*0094*/ 	.word	0xffffffff


	//   ....[13]....
        /*0098*/ 	.word	0xffffffff


	//----- nvinfo : EIATTR_COOP_GROUP_INSTR_OFFSETS
	.align		4
.L_41:
        /*009c*/ 	.byte	0x04, 0x28
        /*009e*/ 	.short	(.L_43 - .L_42)


	//   ....[0]....
.L_42:
        /*00a0*/ 	.word	0x00000080


	//   ....[1]....
        /*00a4*/ 	.word	0x000004f0


	//   ....[2]....
        /*00a8*/ 	.word	0x00000680


	//   ....[3]....
        /*00ac*/ 	.word	0x000007e0


	//   ....[4]....
        /*00b0*/ 	.word	0x000008e0


	//   ....[5]....
        /*00b4*/ 	.word	0x00000a50


	//   ....[6]....
        /*00b8*/ 	.word	0x00000bf0


	//   ....[7]....
        /*00bc*/ 	.word	0x00000da0


	//   ....[8]....
        /*00c0*/ 	.word	0x00001f80


	//   ....[9]....
        /*00c4*/ 	.word	0x00002dc0


	//   ....[10]....
        /*00c8*/ 	.word	0x00002fd0


	//   ....[11]....
        /*00cc*/ 	.word	0x00003000


	//   ....[12]....
        /*00d0*/ 	.word	0x00003960


	//   ....[13]....
        /*00d4*/ 	.word	0x00003b90


	//----- nvinfo : EIATTR_VRC_CTA_INIT_COUNT
	.align		4
.L_43:
        /*00d8*/ 	.byte	0x02, 0x4a
        /*00da*/ 	.byte	0x80
	.zero		1


	//----- nvinfo : EIATTR_SYSCALL_OFFSETS
	.align		4
        /*00dc*/ 	.byte	0x04, 0x46
        /*00de*/ 	.short	(.L_45 - .L_44)


	//   ....[0]....
.L_44:
        /*00e0*/ 	.word	0x00005410


	//   ....[1]....
        /*00e4*/ 	.word	0x00005550


	//   ....[2]....
        /*00e8*/ 	.word	0x00005d80


	//   ....[3]....
        /*00ec*/ 	.word	0x00006b10


	//----- nvinfo : EIATTR_MBARRIER_INSTR_OFFSETS
	.align		4
.L_45:
        /*00f0*/ 	.byte	0x04, 0x39
        /*00f2*/ 	.short	(.L_47 - .L_46)


	//   ....[0]....
.L_46:
        /*00f4*/ 	.word	0x00000610
        /*00f8*/ 	.word	0x000000ff
        /*00fc*/ 	.word	0x00000000
        /*0100*/ 	.short	0x0100
        /*0102*/ 	.byte	0x04
	.zero		1


	//   ....[1]....
        /*0104*/ 	.word	0x00000620
        /*0108*/ 	.word	0x000000ff
        /*010c*/ 	.word	0x00000018
        /*0110*/ 	.short	0x0100
        /*0112*/ 	.byte	0x04
	.zero		1


	//   ....[2]....
        /*0114*/ 	.word	0x00000630
        /*0118*/ 	.word	0x000000ff
        /*011c*/ 	.word	0x00000008
        /*0120*/ 	.short	0x0100
        /*0122*/ 	.byte	0x04
	.zero		1


	//   ....[3]....
        /*0124*/ 	.word	0x00000640
        /*0128*/ 	.word	0x000000ff
        /*012c*/ 	.word	0x00000020
        /*0130*/ 	.short	0x0100
        /*0132*/ 	.byte	0x04
	.zero		1


	//   ....[4]....
        /*0134*/ 	.word	0x00000650
        /*0138*/ 	.word	0x000000ff
        /*013c*/ 	.word	0x00000010
        /*0140*/ 	.short	0x0100
        /*0142*/ 	.byte	0x04
	.zero		1


	//   ....[5]....
        /*0144*/ 	.word	0x00000660
        /*0148*/ 	.word	0x000000ff
        /*014c*/ 	.word	0x00000028
        /*0150*/ 	.short	0x0100
        /*0152*/ 	.byte	0x04
	.zero		1


	//   ....[6]....
        /*0154*/ 	.word	0x00000790
        /*0158*/ 	.word	0x000000ff
        /*015c*/ 	.word	0x00000030
        /*0160*/ 	.short	0x0100
        /*0162*/ 	.byte	0x04
	.zero		1


	//   ....[7]....
        /*0164*/ 	.word	0x000007a0
        /*0168*/ 	.word	0x000000ff
        /*016c*/ 	.word	0x00000040
        /*0170*/ 	.short	0x0100
        /*0172*/ 	.byte	0x04
	.zero		1


	//   ....[8]....
        /*0174*/ 	.word	0x000007b0
        /*0178*/ 	.word	0x000000ff
        /*017c*/ 	.word	0x00000038
        /*0180*/ 	.short	0x0100
        /*0182*/ 	.byte	0x04
	.zero		1


	//   ....[9]....
        /*0184*/ 	.word	0x000007c0
        /*0188*/ 	.word	0x000000ff
        /*018c*/ 	.word	0x00000048
        /*0190*/ 	.short	0x0100
        /*0192*/ 	.byte	0x04
	.zero		1


	//   ....[10]....
        /*0194*/ 	.word	0x000008b0
        /*0198*/ 	.word	0x000000ff
        /*019c*/ 	.word	0x00000050
        /*01a0*/ 	.short	0x0100
        /*01a2*/ 	.byte	0x06
	.zero		1


	//   ....[11]....
        /*01a4*/ 	.word	0x000008c0
        /*01a8*/ 	.word	0x000000ff
        /*01ac*/ 	.word	0x00000058
        /*01b0*/ 	.short	0x0100
        /*01b2*/ 	.byte	0x06
	.zero		1


	//   ....[12]....
        /*01b4*/ 	.word	0x00000a00
        /*01b8*/ 	.word	0x000000ff
        /*01bc*/ 	.word	0x00000060
        /*01c0*/ 	.short	0x0100
        /*01c2*/ 	.byte	0x06
	.zero		1


	//   ....[13]....
        /*01c4*/ 	.word	0x00000a10
        /*01c8*/ 	.word	0x000000ff
        /*01cc*/ 	.word	0x00000070
        /*01d0*/ 	.short	0x0100
        /*01d2*/ 	.byte	0x06
	.zero		1


	//   ....[14]....
        /*01d4*/ 	.word	0x00000a20
        /*01d8*/ 	.word	0x000000ff
        /*01dc*/ 	.word	0x00000068
        /*01e0*/ 	.short	0x0100
        /*01e2*/ 	.byte	0x06
	.zero		1


	//   ....[15]....
        /*01e4*/ 	.word	0x00000a30
        /*01e8*/ 	.word	0x000000ff
        /*01ec*/ 	.word	0x00000078
        /*01f0*/ 	.short	0x0100
        /*01f2*/ 	.byte	0x06
	.zero		1


	//   ....[16]....
        /*01f4*/ 	.word	0x00000b60
        /*01f8*/ 	.word	0x000000ff
        /*01fc*/ 	.word	0x00000080
        /*0200*/ 	.short	0x0100
        /*0202*/ 	.byte	0x04
	.zero		1


	//   ....[17]....
        /*0204*/ 	.word	0x00000b70
        /*0208*/ 	.word	0x000000ff
        /*020c*/ 	.word	0x000000a0
        /*0210*/ 	.short	0x0100
        /*0212*/ 	.byte	0x04
	.zero		1


	//   ....[18]....
        /*0214*/ 	.word	0x00000b80
        /*0218*/ 	.word	0x000000ff
        /*021c*/ 	.word	0x00000088
        /*0220*/ 	.short	0x0100
        /*0222*/ 	.byte	0x04
	.zero		1


	//   ....[19]....
        /*0224*/ 	.word	0x00000b90
        /*0228*/ 	.word	0x000000ff
        /*022c*/ 	.word	0x000000a8
        /*0230*/ 	.short	0x0100
        /*0232*/ 	.byte	0x04
	.zero		1


	//   ....[20]....
        /*0234*/ 	.word	0x00000ba0
        /*0238*/ 	.word	0x000000ff
        /*023c*/ 	.word	0x00000090
        /*0240*/ 	.short	0x0100
        /*0242*/ 	.byte	0x04
	.zero		1


	//   ....[21]....
        /*0244*/ 	.word	0x00000bb0
        /*0248*/ 	.word	0x000000ff
        /*024c*/ 	.word	0x000000b0
        /*0250*/ 	.short	0x0100
        /*0252*/ 	.byte	0x04
	.zero		1


	//   ....[22]....
        /*0254*/ 	.word	0x00000bc0
        /*0258*/ 	.word	0x000000ff
        /*025c*/ 	.word	0x00000098
        /*0260*/ 	.short	0x0100
        /*0262*/ 	.byte	0x04
	.zero		1


	//   ....[23]....
        /*0264*/ 	.word	0x00000bd0
        /*0268*/ 	.word	0x000000ff
        /*026c*/ 	.word	0x000000b8
        /*0270*/ 	.short	0x0100
        /*0272*/ 	.byte	0x04
	.zero		1


	//   ....[24]....
        /*0274*/ 	.word	0x00000cc0
        /*0278*/ 	.word	0x000000ff
        /*027c*/ 	.word	0x000000c0
        /*0280*/ 	.short	0x0100
        /*0282*/ 	.byte	0x04
	.zero		1


	//   ....[25]....
        /*0284*/ 	.word	0x00000cd0
        /*0288*/ 	.word	0x000000ff
        /*028c*/ 	.word	0x000000d0
        /*0290*/ 	.short	0x0100
        /*0292*/ 	.byte	0x04
	.zero		1


	//   ....[26]....
        /*0294*/ 	.word	0x00000ce0
        /*0298*/ 	.word	0x000000ff
        /*029c*/ 	.word	0x000000c8
        /*02a0*/ 	.short	0x0100
        /*02a2*/ 	.byte	0x04
	.zero		1


	//   ....[27]....
        /*02a4*/ 	.word	0x00000cf0
        /*02a8*/ 	.word	0x000000ff
        /*02ac*/ 	.word	0x000000d8
        /*02b0*/ 	.short	0x0100
        /*02b2*/ 	.byte	0x04
	.zero		1


	//   ....[28]....
        /*02b4*/ 	.word	0x00001830
        /*02b8*/ 	.word	0x00000000
        /*02bc*/ 	.word	0x000000d0
        /*02c0*/ 	.short	0x010a
        /*02c2*/ 	.byte	0xff
	.zero		1


	//   ....[29]....
        /*02c4*/ 	.word	0x00001850
        /*02c8*/ 	.word	0x00000000
        /*02cc*/ 	.word	0x000000c0
        /*02d0*/ 	.short	0x0101
        /*02d2*/ 	.byte	0xff
	.zero		1


	//   ....[30]....
        /*02d4*/ 	.word	0x00001910
        /*02d8*/ 	.word	0x000000ff
        /*02dc*/ 	.word	0x00000018
        /*02e0*/ 	.short	0x010a
        /*02e2*/ 	.byte	0x04
	.zero		1


	//   ....[31]....
        /*02e4*/ 	.word	0x00001990
        /*02e8*/ 	.word	0x000000ff
        /*02ec*/ 	.word	0x00000018
        /*02f0*/ 	.short	0x010a
        /*02f2*/ 	.byte	0x21
	.zero		1


	//   ....[32]....
        /*02f4*/ 	.word	0x00001b20
        /*02f8*/ 	.word	0x000000ff
        /*02fc*/ 	.word	0x00000018
        /*0300*/ 	.short	0x010a
        /*0302*/ 	.byte	0x08
	.zero		1


	//   ....[33]....
        /*0304*/ 	.word	0x00001c40
        /*0308*/ 	.word	0x000000ff
        /*030c*/ 	.word	0x00000058
        /*0310*/ 	.short	0x0101
        /*0312*/ 	.byte	0x07
	.zero		1


	//   ....[34]....
        /*0314*/ 	.word	0x00001c60
        /*0318*/ 	.word	0x000000ff
        /*031c*/ 	.word	0x00000018
        /*0320*/ 	.short	0x010a
        /*0322*/ 	.byte	0x04
	.zero		1


	//   ....[35]....
        /*0324*/ 	.word	0x00001ce0
        /*0328*/ 	.word	0x000000ff
        /*032c*/ 	.word	0x00000018
        /*0330*/ 	.short	0x010a
        /*0332*/ 	.byte	0x11
	.zero		1


	//   ....[36]....
        /*0334*/ 	.word	0x00001e70
        /*0338*/ 	.word	0x000000ff
        /*033c*/ 	.word	0x00000018
        /*0340*/ 	.short	0x010a
        /*0342*/ 	.byte	0x06
	.zero		1


	//   ....[37]....
        /*0344*/ 	.word	0x00001fb0
        /*0348*/ 	.word	0x00000003
        /*034c*/ 	.word	0x00000060
        /*0350*/ 	.short	0x010a
        /*0352*/ 	.byte	0xff
	.zero		1


	//   ....[38]....
        /*0354*/ 	.word	0x00002100
        /*0358*/ 	.word	0x00000000
        /*035c*/ 	.word	0x00000000
        /*0360*/ 	.short	0x0101
        /*0362*/ 	.byte	0xff
	.zero		1


	//   ....[39]....
        /*0364*/ 	.word	0x000026a0
        /*0368*/ 	.word	0x000000ff
        /*036c*/ 	.word	0x00000000
        /*0370*/ 	.short	0x010a
        /*0372*/ 	.byte	0x04
	.zero		1


	//   ....[40]....
        /*0374*/ 	.word	0x00002730
        /*0378*/ 	.word	0x000000ff
        /*037c*/ 	.word	0x00000000
        /*0380*/ 	.short	0x010a
        /*0382*/ 	.byte	0x05
	.zero		1


	//   ....[41]....
        /*0384*/ 	.word	0x000027d0
        /*0388*/ 	.word	0x00000000
        /*038c*/ 	.word	0x00000000
        /*0390*/ 	.short	0x010a
        /*0392*/ 	.byte	0xff
	.zero		1


	//   ....[42]....
        /*0394*/ 	.word	0x00002910
        /*0398*/ 	.word	0x00000002
        /*039c*/ 	.word	0x000000c0
        /*03a0*/ 	.short	0x010a
        /*03a2*/ 	.byte	0xff
	.zero		1


	//   ....[43]....
        /*03a4*/ 	.word	0x00002970
        /*03a8*/ 	.word	0x00000004
        /*03ac*/ 	.word	0x00000000
        /*03b0*/ 	.short	0x0101
        /*03b2*/ 	.byte	0xff
	.zero		1


	//   ....[44]....
        /*03b4*/ 	.word	0x00002990
        /*03b8*/ 	.word	0x000000ff
        /*03bc*/ 	.word	0x00000070
        /*03c0*/ 	.short	0x010a
        /*03c2*/ 	.byte	0x04
	.zero		1


	//   ....[45]....
        /*03c4*/ 	.word	0x00002ab0
        /*03c8*/ 	.word	0x00000002
        /*03cc*/ 	.word	0x00000060
        /*03d0*/ 	.short	0x010a
        /*03d2*/ 	.byte	0xff
	.zero		1


	//   ....[46]....
        /*03d4*/ 	.word	0x00002bc0
        /*03d8*/ 	.word	0x00000002
        /*03dc*/ 	.word	0x00000000
        /*03e0*/ 	.short	0x0101
        /*03e2*/ 	.byte	0xff
	.zero		1


	//   ....[47]....
        /*03e4*/ 	.word	0x00002c50
        /*03e8*/ 	.word	0x000000ff
        /*03ec*/ 	.word	0x00000070
        /*03f0*/ 	.short	0x0106
        /*03f2*/ 	.byte	0x04
	.zero		1


	//   ....[48]....
        /*03f4*/ 	.word	0x00002c70
        /*03f8*/ 	.word	0x000000ff
        /*03fc*/ 	.word	0x00000070
        /*0400*/ 	.short	0x010a
        /*0402*/ 	.byte	0x04
	.zero		1


	//   ....[49]....
        /*0404*/ 	.word	0x00002d00
        /*0408*/ 	.word	0x000000ff
        /*040c*/ 	.word	0x00000070
        /*0410*/ 	.short	0x0106
        /*0412*/ 	.byte	0x07
	.zero		1


	//   ....[50]....
        /*0414*/ 	.word	0x00002d40
        /*0418*/ 	.word	0x00000000
        /*041c*/ 	.word	0x00000070
        /*0420*/ 	.short	0x010a
        /*0422*/ 	.byte	0xff
	.zero		1


	//   ....[51]....
        /*0424*/ 	.word	0x00003240
        /*0428*/ 	.word	0x00000000
        /*042c*/ 	.word	0x00000060
        /*0430*/ 	.short	0x010a
        /*0432*/ 	.byte	0xff
	.zero		1


	//   ....[52]....
        /*0434*/ 	.word	0x00003340
        /*0438*/ 	.word	0x00000003
        /*043c*/ 	.word	0x00000000
        /*0440*/ 	.short	0x0101
        /*0442*/ 	.byte	0xff
	.zero		1


	//   ....[53]....
        /*0444*/ 	.word	0x00003350
        /*0448*/ 	.word	0x000000ff
        /*044c*/ 	.word	0x00000000
        /*0450*/ 	.short	0x010a
        /*0452*/ 	.byte	0x04
	.zero		1


	//   ....[54]....
        /*0454*/ 	.word	0x00003370
        /*0458*/ 	.word	0x000000ff
        /*045c*/ 	.word	0x000000a0
        /*0460*/ 	.short	0x010a
        /*0462*/ 	.byte	0x13
	.zero		1


	//   ....[55]....
        /*0464*/ 	.word	0x000034b0
        /*0468*/ 	.word	0x000000ff
        /*046c*/ 	.word	0x00000000
        /*0470*/ 	.short	0x010a
        /*0472*/ 	.byte	0x06
	.zero		1


	//   ....[56]....
        /*0474*/ 	.word	0x000035b0
        /*0478*/ 	.word	0x000000ff
        /*047c*/ 	.word	0x00000000
        /*0480*/ 	.short	0x010a
        /*0482*/ 	.byte	0x04
	.zero		1


	//   ....[57]....
        /*0484*/ 	.word	0x00003790
        /*0488*/ 	.word	0x000000ff
        /*048c*/ 	.word	0x00000000
        /*0490*/ 	.short	0x010a
        /*0492*/ 	.byte	0x04
	.zero		1


	//   ....[58]....
        /*0494*/ 	.word	0x00003820
        /*0498*/ 	.word	0x000000ff
        /*049c*/ 	.word	0x00000000
        /*04a0*/ 	.short	0x010a
        /*04a2*/ 	.byte	0x05
	.zero		1


	//   ....[59]....
        /*04a4*/ 	.word	0x000038b0
        /*04a8*/ 	.word	0x000000ff
        /*04ac*/ 	.word	0x00000000
        /*04b0*/ 	.short	0x010a
        /*04b2*/ 	.byte	0x05
	.zero		1


	//   ....[60]....
        /*04b4*/ 	.word	0x00003940
        /*04b8*/ 	.word	0x000000ff
        /*04bc*/ 	.word	0x00000000
        /*04c0*/ 	.short	0x010a
        /*04c2*/ 	.byte	0x04
	.zero		1


	//   ....[61]....
        /*04c4*/ 	.word	0x00003e10
        /*04c8*/ 	.word	0x0000000c
        /*04cc*/ 	.word	0x00000060
        /*04d0*/ 	.short	0x010a
        /*04d2*/ 	.byte	0xff
	.zero		1


	//   ....[62]....
        /*04d4*/ 	.word	0x00003f80
        /*04d8*/ 	.word	0x00000000
        /*04dc*/ 	.word	0x00000000
        /*04e0*/ 	.short	0x0101
        /*04e2*/ 	.byte	0xff
	.zero		1


	//   ....[63]....
        /*04e4*/ 	.word	0x00004410
        /*04e8*/ 	.word	0x000000ff
        /*04ec*/ 	.word	0x00000058
        /*04f0*/ 	.short	0x010a
        /*04f2*/ 	.byte	0x15
	.zero		1


	//   ....[64]....
        /*04f4*/ 	.word	0x00004590
        /*04f8*/ 	.word	0x000000ff
        /*04fc*/ 	.word	0x00000040
        /*0500*/ 	.short	0x010a
        /*0502*/ 	.byte	0x15
	.zero		1


	//   ....[65]....
        /*0504*/ 	.word	0x00004700
        /*0508*/ 	.word	0x000000ff
        /*050c*/ 	.word	0x00000030
        /*0510*/ 	.short	0x010b
        /*0512*/ 	.byte	0x15
	.zero		1


	//   ....[66]....
        /*0514*/ 	.word	0x00004710
        /*0518*/ 	.word	0x000000ff
        /*051c*/ 	.word	0x00000000
        /*0520*/ 	.short	0x0101
        /*0522*/ 	.byte	0x22
	.zero		1


	//   ....[67]....
        /*0524*/ 	.word	0x00004720
        /*0528*/ 	.word	0x000000ff
        /*052c*/ 	.word	0x00000048
        /*0530*/ 	.short	0x010a
        /*0532*/ 	.byte	0x15
	.zero		1


	//   ....[68]....
        /*0534*/ 	.word	0x00004900
        /*0538*/ 	.word	0x000000ff
        /*053c*/ 	.word	0x00000038
        /*0540*/ 	.short	0x010b
        /*0542*/ 	.byte	0x15
	.zero		1


	//   ....[69]....
        /*0544*/ 	.word	0x00004910
        /*0548*/ 	.word	0x000000ff
        /*054c*/ 	.word	0x00000000
        /*0550*/ 	.short	0x0101
        /*0552*/ 	.byte	0x21
	.zero		1


	//   ....[70]....
        /*0554*/ 	.word	0x00004940
        /*0558*/ 	.word	0x000000ff
        /*055c*/ 	.word	0x00000040
        /*0560*/ 	.short	0x010a
        /*0562*/ 	.byte	0x15
	.zero		1


	//   ....[71]....
        /*0564*/ 	.word	0x00004980
        /*0568*/ 	.word	0x00000000
        /*056c*/ 	.word	0x00000048
        /*0570*/ 	.short	0x010a
        /*0572*/ 	.byte	0xff
	.zero		1


	//   ....[72]....
        /*0574*/ 	.word	0x00004cb0
        /*0578*/ 	.word	0x00000003
        /*057c*/ 	.word	0x00000060
        /*0580*/ 	.short	0x010a
        /*0582*/ 	.byte	0xff
	.zero		1


	//   ....[73]....
        /*0584*/ 	.word	0x00004e30
        /*0588*/ 	.word	0x00000000
        /*058c*/ 	.word	0x00000000
        /*0590*/ 	.short	0x0101
        /*0592*/ 	.byte	0xff
	.zero		1


	//   ....[74]....
        /*0594*/ 	.word	0x00005970
        /*0598*/ 	.word	0x00000002
        /*059c*/ 	.word	0x00000030
        /*05a0*/ 	.short	0x010a
        /*05a2*/ 	.byte	0xff
	.zero		1


	//   ....[75]....
        /*05a4*/ 	.word	0x000059e0
        /*05a8*/ 	.word	0x00000064
        /*05ac*/ 	.word	0x00000080
        /*05b0*/ 	.short	0x010a
        /*05b2*/ 	.byte	0xff
	.zero		1


	//   ....[76]....
        /*05b4*/ 	.word	0x00005ad0
        /*05b8*/ 	.word	0x00000002
        /*05bc*/ 	.word	0x00000030
        /*05c0*/ 	.short	0x010a
        /*05c2*/ 	.byte	0xff
	.zero		1


	//   ....[77]....
        /*05c4*/ 	.word	0x00005be0
        /*05c8*/ 	.word	0x00000000
        /*05cc*/ 	.word	0x00000000
        /*05d0*/ 	.short	0x0101
        /*05d2*/ 	.byte	0xff
	.zero		1


	//   ....[78]....
        /*05d4*/ 	.word	0x00005c60
        /*05d8*/ 	.word	0x00000064
        /*05dc*/ 	.word	0x00000080
        /*05e0*/ 	.short	0x010a
        /*05e2*/ 	.byte	0xff
	.zero		1


	//   ....[79]....
        /*05e4*/ 	.word	0x000067b0
        /*05e8*/ 	.word	0x0000006d
        /*05ec*/ 	.word	0x00000030
        /*05f0*/ 	.short	0x010a
        /*05f2*/ 	.byte	0xff
	.zero		1


	//   ....[80]....
        /*05f4*/ 	.word	0x00006880
        /*05f8*/ 	.word	0x0000006d
        /*05fc*/ 	.word	0x00000030
        /*0600*/ 	.short	0x010a
        /*0602*/ 	.byte	0xff
	.zero		1


	//   ....[81]....
        /*0604*/ 	.word	0x00006990
        /*0608*/ 	.word	0x00000000
        /*060c*/ 	.word	0x00000000
        /*0610*/ 	.short	0x0101
        /*0612*/ 	.byte	0xff
	.zero		1


	//   ....[82]....
        /*0614*/ 	.word	0x00006e20
        /*0618*/ 	.word	0x000000ff
        /*061c*/ 	.word	0x00000000
        /*0620*/ 	.short	0x0101
        /*0622*/ 	.byte	0x04
	.zero		1


	//   ....[83]....
        /*0624*/ 	.word	0x00007630
        /*0628*/ 	.word	0x00000000
        /*062c*/ 	.word	0x000000d0
        /*0630*/ 	.short	0x010a
        /*0632*/ 	.byte	0xff
	.zero		1


	//   ....[84]....
        /*0634*/ 	.word	0x00007690
        /*0638*/ 	.word	0x00000000
        /*063c*/ 	.word	0x00000018
        /*0640*/ 	.short	0x010a
        /*0642*/ 	.byte	0xff
	.zero		1


	//   ....[85]....
        /*0644*/ 	.word	0x000076f0
        /*0648*/ 	.word	0x00000000
        /*064c*/ 	.word	0x00000018
        /*0650*/ 	.short	0x010a
        /*0652*/ 	.byte	0xff
	.zero		1


	//   ....[86]....
        /*0654*/ 	.word	0x00007740
        /*0658*/ 	.word	0x00000003
        /*065c*/ 	.word	0x00000060
        /*0660*/ 	.short	0x010a
        /*0662*/ 	.byte	0xff
	.zero		1


	//   ....[87]....
        /*0664*/ 	.word	0x000077a0
        /*0668*/ 	.word	0x00000000
        /*066c*/ 	.word	0x00000000
        /*0670*/ 	.short	0x010a
        /*0672*/ 	.byte	0xff
	.zero		1


	//   ....[88]....
        /*0674*/ 	.word	0x00007800
        /*0678*/ 	.word	0x00000000
        /*067c*/ 	.word	0x00000000
        /*0680*/ 	.short	0x010a
        /*0682*/ 	.byte	0xff
	.zero		1


	//   ....[89]....
        /*0684*/ 	.word	0x00007850
        /*0688*/ 	.word	0x00000002
        /*068c*/ 	.word	0x000000c0
        /*0690*/ 	.short	0x010a
        /*0692*/ 	.byte	0xff
	.zero		1


	//   ....[90]....
        /*0694*/ 	.word	0x000078b0
        /*0698*/ 	.word	0x00000002
        /*069c*/ 	.word	0x00000070
        /*06a0*/ 	.short	0x010a
        /*06a2*/ 	.byte	0xff
	.zero		1


	//   ....[91]....
        /*06a4*/ 	.word	0x00007900
        /*06a8*/ 	.word	0x00000002
        /*06ac*/ 	.word	0x00000060
        /*06b0*/ 	.short	0x010a
        /*06b2*/ 	.byte	0xff
	.zero		1


	//   ....[92]....
        /*06b4*/ 	.word	0x00007960
        /*06b8*/ 	.word	0x00000000
        /*06bc*/ 	.word	0x00000070
        /*06c0*/ 	.short	0x010a
        /*06c2*/ 	.byte	0xff
	.zero		1


	//   ....[93]....
        /*06c4*/ 	.word	0x000079b0
        /*06c8*/ 	.word	0x00000000
        /*06cc*/ 	.word	0x00000060
        /*06d0*/ 	.short	0x010a
        /*06d2*/ 	.byte	0xff
	.zero		1


	//   ....[94]....
        /*06d4*/ 	.word	0x00007a10
        /*06d8*/ 	.word	0x00000003
        /*06dc*/ 	.word	0x000000a0
        /*06e0*/ 	.short	0x010a
        /*06e2*/ 	.byte	0xff
	.zero		1


	//   ....[95]....
        /*06e4*/ 	.word	0x00007a70
        /*06e8*/ 	.word	0x00000000
        /*06ec*/ 	.word	0x00000000
        /*06f0*/ 	.short	0x010a
        /*06f2*/ 	.byte	0xff
	.zero		1


	//   ....[96]....
        /*06f4*/ 	.word	0x00007ad0
        /*06f8*/ 	.word	0x00000000
        /*06fc*/ 	.word	0x00000000
        /*0700*/ 	.short	0x010a
        /*0702*/ 	.byte	0xff
	.zero		1


	//   ....[97]....
        /*0704*/ 	.word	0x00007b30
        /*0708*/ 	.word	0x00000000
        /*070c*/ 	.word	0x00000000
        /*0710*/ 	.short	0x010a
        /*0712*/ 	.byte	0xff
	.zero		1


	//   ....[98]....
        /*0714*/ 	.word	0x00007b90
        /*0718*/ 	.word	0x00000000
        /*071c*/ 	.word	0x00000000
        /*0720*/ 	.short	0x010a
        /*0722*/ 	.byte	0xff
	.zero		1


	//   ....[99]....
        /*0724*/ 	.word	0x00007bf0
        /*0728*/ 	.word	0x00000000
        /*072c*/ 	.word	0x00000000
        /*0730*/ 	.short	0x010a
        /*0732*/ 	.byte	0xff
	.zero		1


	//   ....[100]....
        /*0734*/ 	.word	0x00007c40
        /*0738*/ 	.word	0x0000000c
        /*073c*/ 	.word	0x00000060
        /*0740*/ 	.short	0x010a
        /*0742*/ 	.byte	0xff
	.zero		1


	//   ....[101]....
        /*0744*/ 	.word	0x00007ca0
        /*0748*/ 	.word	0x00000000
        /*074c*/ 	.word	0x00000058
        /*0750*/ 	.short	0x010a
        /*0752*/ 	.byte	0xff
	.zero		1


	//   ....[102]....
        /*0754*/ 	.word	0x00007d00
        /*0758*/ 	.word	0x00000000
        /*075c*/ 	.word	0x00000040
        /*0760*/ 	.short	0x010a
        /*0762*/ 	.byte	0xff
	.zero		1


	//   ....[103]....
        /*0764*/ 	.word	0x00007d60
        /*0768*/ 	.word	0x00000000
        /*076c*/ 	.word	0x00000048
        /*0770*/ 	.short	0x010a
        /*0772*/ 	.byte	0xff
	.zero		1


	//   ....[104]....
        /*0774*/ 	.word	0x00007dc0
        /*0778*/ 	.word	0x00000000
        /*077c*/ 	.word	0x00000040
        /*0780*/ 	.short	0x010a
        /*0782*/ 	.byte	0xff
	.zero		1


	//   ....[105]....
        /*0784*/ 	.word	0x00007e10
        /*0788*/ 	.word	0x00000003
        /*078c*/ 	.word	0x00000060
        /*0790*/ 	.short	0x010a
        /*0792*/ 	.byte	0xff
	.zero		1


	//   ....[106]....
        /*0794*/ 	.word	0x00007e60
        /*0798*/ 	.word	0x00000002
        /*079c*/ 	.word	0x00000030
        /*07a0*/ 	.short	0x010a
        /*07a2*/ 	.byte	0xff
	.zero		1


	//   ....[107]....
        /*07a4*/ 	.word	0x00007eb0
        /*07a8*/ 	.word	0x00000064
        /*07ac*/ 	.word	0x00000080
        /*07b0*/ 	.short	0x010a
        /*07b2*/ 	.byte	0xff
	.zero		1


	//   ....[108]....
        /*07b4*/ 	.word	0x00007f00
        /*07b8*/ 	.word	0x0000006d
        /*07bc*/ 	.word	0x00000030
        /*07c0*/ 	.short	0x010a
        /*07c2*/ 	.byte	0xff
	.zero		1


	//----- nvinfo : EIATTR_NUM_MBARRIERS
	.align		4
.L_47:
        /*07c4*/ 	.byte	0x03, 0x38
        /*07c6*/ 	.short	0x001c


	//----- nvinfo : EIATTR_EXIT_INSTR_OFFSETS
	.align		4
        /*07c8*/ 	.byte	0x04, 0x1c
        /*07ca*/ 	.short	(.L_49 - .L_48)


	//   ....[0]....
.L_48:
        /*07cc*/ 	.word	0x00002800


	//   ....[1]....
        /*07d0*/ 	.word	0x00002d10


	//   ....[2]....
        /*07d4*/ 	.word	0x00002d70


	//   ....[3]....
        /*07d8*/ 	.word	0x00003ba0


	//   ....[4]....
        /*07dc*/ 	.word	0x000049b0


	//   ....[5]....
        /*07e0*/ 	.word	0x000049f0


	//   ....[6]....
        /*07e4*/ 	.word	0x00007620


	//----- nvinfo : EIATTR_MAX_THREADS
	.align		4
.L_49:
        /*07e8*/ 	.byte	0x04, 0x05
        /*07ea*/ 	.short	(.L_51 - .L_50)
.L_50:
        /*07ec*/ 	.word	0x00000100
        /*07f0*/ 	.word	0x00000001
        /*07f4*/ 	.word	0x00000001


	//----- nvinfo : EIATTR_CRS_STACK_SIZE
	.align		4
.L_51:
        /*07f8*/ 	.byte	0x04, 0x1e
        /*07fa*/ 	.short	(.L_53 - .L_52)
.L_52:
        /*07fc*/ 	.word	0x00000000


	//----- nvinfo : EIATTR_CBANK_PARAM_SIZE
	.align		4
.L_53:
        /*0800*/ 	.byte	0x03, 0x19
        /*0802*/ 	.short	0x0800


	//----- nvinfo : EIATTR_PARAM_CBANK
	.align		4
        /*0804*/ 	.byte	0x04, 0x0a
        /*0806*/ 	.short	(.L_55 - .L_54)
	.align		4
.L_54:
        /*0808*/ 	.word	index@(.nv.constant0._ZN7cutlass13device_kernelINS_4gemm6kernel13GemmUniversalIN4cute5tupleIJiiiiEEENS1_10collective13CollectiveMmaINS1_35MainloopSm100TmaUmmaWarpSpecializedILi3ELi2ELi4ENS5_IJNS4_1CILi1EEENSA_ILi2EEESB_EEEEENS5_IJNSA_ILi64EEENSA_ILi128EEENSA_ILi32EEEEEENS_12float_e5m2_tENS5_IJlSB_lEEESJ_SK_NS4_8TiledMMAINS4_8MMA_AtomIJNS4_10MMA_TraitsINS4_19SM100_MMA_F8F6F4_SSEJSJ_SJ_fSF_SG_NS4_17integral_constantINS4_4UMMA5MajorELSR_0EEESS_NSP_INSQ_7ScaleInELST_0EEESU_EEEEEENS4_6LayoutINS5_IJSB_SB_SB_EEENS5_IJNSA_ILi0EEESZ_SZ_EEEEENS5_IJNS4_10UnderscoreES12_S12_EEEEENS4_23SM90_TMA_LOAD_MULTICASTENS4_14ComposedLayoutINS4_7SwizzleILi1ELi4ELi3EEENS4_18smem_ptr_flag_bitsILi8EEENSX_INS5_IJNSA_ILi8EEESH_EEENS5_IJSH_SB_EEEEEEEvNS4_8identityENS4_13SM90_TMA_LOADES1F_vS1G_EENS_8epilogue10collective18CollectiveEpilogueINS1J_23Sm100TmaWarpSpecializedILi2ELi2ELi32ELb0ELb0EEEJSI_NS5_IJNSX_ISF_SB_EES1O_EEESJ_SK_SJ_SK_NS1J_6fusion15FusionCallbacksIS1N_NS1Q_17LinearCombinationISJ_fSJ_fLNS_15FloatRoundStyleE2EEESI_S1P_JEEENS4_5SM1004TMEM4LOAD26SM100_TMEM_LOAD_16dp32b32xES1H_NS16_INS17_ILi2ELi4ELi3EEES1A_NSX_INS5_IJS1B_SF_EEENS5_IJSF_SB_EEEEEEENS4_39AutoVectorizingCopyWithAssumedAlignmentILi128EEENS4_14SM90_TMA_STOREES24_S26_S26_EEEvvEEEEvNT_6ParamsE)
        /*080c*/ 	.short	0x0380
        /*080e*/ 	.short	0x0800


	//----- nvinfo : EIATTR_SW_WAR
	.align		4
.L_55:
        /*0810*/ 	.byte	0x04, 0x36
        /*0812*/ 	.short	(.L_57 - .L_56)
.L_56:
        /*0814*/ 	.word	0x00000008
.L_57:


//--------------------- .nv.callgraph             --------------------------
	.section	.nv.callgraph,"",@"SHT_CUDA_CALLGRAPH"
	.align	4
	.sectionentsize	8
	.align		4
        /*0000*/ 	.word	0x00000000
	.align		4
        /*0004*/ 	.word	0xffffffff
	.align		4
        /*0008*/ 	.word	index@(_ZN7cutlass13device_kernelINS_4gemm6kernel13GemmUniversalIN4cute5tupleIJiiiiEEENS1_10collective13CollectiveMmaINS1_35MainloopSm100TmaUmmaWarpSpecializedILi3ELi2ELi4ENS5_IJNS4_1CILi1EEENSA_ILi2EEESB_EEEEENS5_IJNSA_ILi64EEENSA_ILi128EEENSA_ILi32EEEEEENS_12float_e5m2_tENS5_IJlSB_lEEESJ_SK_NS4_8TiledMMAINS4_8MMA_AtomIJNS4_10MMA_TraitsINS4_19SM100_MMA_F8F6F4_SSEJSJ_SJ_fSF_SG_NS4_17integral_constantINS4_4UMMA5MajorELSR_0EEESS_NSP_INSQ_7ScaleInELST_0EEESU_EEEEEENS4_6LayoutINS5_IJSB_SB_SB_EEENS5_IJNSA_ILi0EEESZ_SZ_EEEEENS5_IJNS4_10UnderscoreES12_S12_EEEEENS4_23SM90_TMA_LOAD_MULTICASTENS4_14ComposedLayoutINS4_7SwizzleILi1ELi4ELi3EEENS4_18smem_ptr_flag_bitsILi8EEENSX_INS5_IJNSA_ILi8EEESH_EEENS5_IJSH_SB_EEEEEEEvNS4_8identityENS4_13SM90_TMA_LOADES1F_vS1G_EENS_8epilogue10collective18CollectiveEpilogueINS1J_23Sm100TmaWarpSpecializedILi2ELi2ELi32ELb0ELb0EEEJSI_NS5_IJNSX_ISF_SB_EES1O_EEESJ_SK_SJ_SK_NS1J_6fusion15FusionCallbacksIS1N_NS1Q_17LinearCombinationISJ_fSJ_fLNS_15FloatRoundStyleE2EEESI_S1P_JEEENS4_5SM1004TMEM4LOAD26SM100_TMEM_LOAD_16dp32b32xES1H_NS16_INS17_ILi2ELi4ELi3EEES1A_NSX_INS5_IJS1B_SF_EEENS5_IJSF_SB_EEEEEEENS4_39AutoVectorizingCopyWithAssumedAlignmentILi128EEENS4_14SM90_TMA_STOREES24_S26_S26_EEEvvEEEEvNT_6ParamsE)
	.align		4
        /*000c*/ 	.word	index@(__assertfail)
	.align		4
        /*0010*/ 	.word	0x00000000
	.align		4
        /*0014*/ 	.word	0xfffffffe
	.align		4
        /*0018*/ 	.word	0x00000000
	.align		4
        /*001c*/ 	.word	0xfffffffd
	.align		4
        /*0020*/ 	.word	0x00000000
	.align		4
        /*0024*/ 	.word	0xfffffffc


//--------------------- .nv.constant4             --------------------------
	.section	.nv.constant4,"a",@progbits
	.align	8
	.align		8
.nv.constant4:
        /*0000*/ 	.dword	__assertfail
	.align		8
        /*0008*/ 	.dword	__unnamed_1
	.align		8
        /*0010*/ 	.dword	__unnamed_2
	.align		8
        /*0018*/ 	.dword	_ZN39_INTERNAL_4b1595d7_4_k_cu_48fb0af8_87754cuda3std3__45__cpo5beginE
	.align		8
        /*0020*/ 	.dword	_ZN39_INTERNAL_4b1595d7_4_k_cu_48fb0af8_87754cuda3std3__45__cpo3endE
	.align		8
        /*0028*/ 	.dword	_ZN39_INTERNAL_4b1595d7_4_k_cu_48fb0af8_87754cuda3std3__45__cpo6cbeginE
	.align		8
        /*0030*/ 	.dword	_ZN39_INTERNAL_4b1595d7_4_k_cu_48fb0af8_87754cuda3std3__45__cpo4cendE
	.align		8
        /*0038*/ 	.dword	_ZN39_INTERNAL_4b1595d7_4_k_cu_48fb0af8_87754cuda3std3__441_GLOBAL__N__4b1595d7_4_k_cu_48fb0af8_87756ignoreE
	.align		8
        /*0040*/ 	.dword	_ZN39_INTERNAL_4b1595d7_4_k_cu_48fb0af8_87754cuda3std3__419piecewise_constructE
	.align		8
        /*0048*/ 	.dword	_ZN39_INTERNAL_4b1595d7_4_k_cu_48fb0af8_87754cuda3std3__48in_placeE
	.align		8
        /*0050*/ 	.dword	_ZN39_INTERNAL_4b1595d7_4_k_cu_48fb0af8_87754cuda3std6ranges3__45__cpo4swapE
	.align		8
        /*0058*/ 	.dword	_ZN39_INTERNAL_4b1595d7_4_k_cu_48fb0af8_87754cuda3std6ranges3__45__cpo9iter_moveE
	.align		8
        /*0060*/ 	.dword	_ZN39_INTERNAL_4b1595d7_4_k_cu_48fb0af8_87754cute7productE
	.align		8
        /*0068*/ 	.dword	_ZN39_INTERNAL_4b1595d7_4_k_cu_48fb0af8_87754cute1_E
	.align		8
        /*0070*/ 	.dword	$str$25
	.align		8
        /*0078*/ 	.dword	$str$26
	.align		8
        /*0080*/ 	.dword	$str$27
	.align		8
        /*0088*/ 	.dword	$str$28


//--------------------- .text._ZN7cutlass13device_kernelINS_4gemm6kernel13GemmUniversalIN4cute5tupleIJiiiiEEENS1_10collective13CollectiveMmaINS1_35MainloopSm100TmaUmmaWarpSpecializedILi3ELi2ELi4ENS5_IJNS4_1CILi1EEENSA_ILi2EEESB_EEEEENS5_IJNSA_ILi64EEENSA_ILi128EEENSA_ILi32EEEEEENS_12float_e5m2_tENS5_IJlSB_lEEESJ_SK_NS4_8TiledMMAINS4_8MMA_AtomIJNS4_10MMA_TraitsINS4_19SM100_MMA_F8F6F4_SSEJSJ_SJ_fSF_SG_NS4_17integral_constantINS4_4UMMA5MajorELSR_0EEESS_NSP_INSQ_7ScaleInELST_0EEESU_EEEEEENS4_6LayoutINS5_IJSB_SB_SB_EEENS5_IJNSA_ILi0EEESZ_SZ_EEEEENS5_IJNS4_10UnderscoreES12_S12_EEEEENS4_23SM90_TMA_LOAD_MULTICASTENS4_14ComposedLayoutINS4_7SwizzleILi1ELi4ELi3EEENS4_18smem_ptr_flag_bitsILi8EEENSX_INS5_IJNSA_ILi8EEESH_EEENS5_IJSH_SB_EEEEEEEvNS4_8identityENS4_13SM90_TMA_LOADES1F_vS1G_EENS_8epilogue10collective18CollectiveEpilogueINS1J_23Sm100TmaWarpSpecializedILi2ELi2ELi32ELb0ELb0EEEJSI_NS5_IJNSX_ISF_SB_EES1O_EEESJ_SK_SJ_SK_NS1J_6fusion15FusionCallbacksIS1N_NS1Q_17LinearCombinationISJ_fSJ_fLNS_15FloatRoundStyleE2EEESI_S1P_JEEENS4_5SM1004TMEM4LOAD26SM100_TMEM_LOAD_16dp32b32xES1H_NS16_INS17_ILi2ELi4ELi3EEES1A_NSX_INS5_IJS1B_SF_EEENS5_IJSF_SB_EEEEEEENS4_39AutoVectorizingCopyWithAssumedAlignmentILi128EEENS4_14SM90_TMA_STOREES24_S26_S26_EEEvvEEEEvNT_6ParamsE --------------------------
	.section	.text._ZN7cutlass13device_kernelINS_4gemm6kernel13GemmUniversalIN4cute5tupleIJiiiiEEENS1_10collective13CollectiveMmaINS1_35MainloopSm100TmaUmmaWarpSpecializedILi3ELi2ELi4ENS5_IJNS4_1CILi1EEENSA_ILi2EEESB_EEEEENS5_IJNSA_ILi64EEENSA_ILi128EEENSA_ILi32EEEEEENS_12float_e5m2_tENS5_IJlSB_lEEESJ_SK_NS4_8TiledMMAINS4_8MMA_AtomIJNS4_10MMA_TraitsINS4_19SM100_MMA_F8F6F4_SSEJSJ_SJ_fSF_SG_NS4_17integral_constantINS4_4UMMA5MajorELSR_0EEESS_NSP_INSQ_7ScaleInELST_0EEESU_EEEEEENS4_6LayoutINS5_IJSB_SB_SB_EEENS5_IJNSA_ILi0EEESZ_SZ_EEEEENS5_IJNS4_10UnderscoreES12_S12_EEEEENS4_23SM90_TMA_LOAD_MULTICASTENS4_14ComposedLayoutINS4_7SwizzleILi1ELi4ELi3EEENS4_18smem_ptr_flag_bitsILi8EEENSX_INS5_IJNSA_ILi8EEESH_EEENS5_IJSH_SB_EEEEEEEvNS4_8identityENS4_13SM90_TMA_LOADES1F_vS1G_EENS_8epilogue10collective18CollectiveEpilogueINS1J_23Sm100TmaWarpSpecializedILi2ELi2ELi32ELb0ELb0EEEJSI_NS5_IJNSX_ISF_SB_EES1O_EEESJ_SK_SJ_SK_NS1J_6fusion15FusionCallbacksIS1N_NS1Q_17LinearCombinationISJ_fSJ_fLNS_15FloatRoundStyleE2EEESI_S1P_JEEENS4_5SM1004TMEM4LOAD26SM100_TMEM_LOAD_16dp32b32xES1H_NS16_INS17_ILi2ELi4ELi3EEES1A_NSX_INS5_IJS1B_SF_EEENS5_IJSF_SB_EEEEEEENS4_39AutoVectorizingCopyWithAssumedAlignmentILi128EEENS4_14SM90_TMA_STOREES24_S26_S26_EEEvvEEEEvNT_6ParamsE,"ax",@progbits
	.align	128
.text._ZN7cutlass13device_kernelINS_4gemm6kernel13GemmUniversalIN4cute5tupleIJiiiiEEENS1_10collective13CollectiveMmaINS1_35MainloopSm100TmaUmmaWarpSpecializedILi3ELi2ELi4ENS5_IJNS4_1CILi1EEENSA_ILi2EEESB_EEEEENS5_IJNSA_ILi64EEENSA_ILi128EEENSA_ILi32EEEEEENS_12float_e5m2_tENS5_IJlSB_lEEESJ_SK_NS4_8TiledMMAINS4_8MMA_AtomIJNS4_10MMA_TraitsINS4_19SM100_MMA_F8F6F4_SSEJSJ_SJ_fSF_SG_NS4_17integral_constantINS4_4UMMA5MajorELSR_0EEESS_NSP_INSQ_7ScaleInELST_0EEESU_EEEEEENS4_6LayoutINS5_IJSB_SB_SB_EEENS5_IJNSA_ILi0EEESZ_SZ_EEEEENS5_IJNS4_10UnderscoreES12_S12_EEEEENS4_23SM90_TMA_LOAD_MULTICASTENS4_14ComposedLayoutINS4_7SwizzleILi1ELi4ELi3EEENS4_18smem_ptr_flag_bitsILi8EEENSX_INS5_IJNSA_ILi8EEESH_EEENS5_IJSH_SB_EEEEEEEvNS4_8identityENS4_13SM90_TMA_LOADES1F_vS1G_EENS_8epilogue10collective18CollectiveEpilogueINS1J_23Sm100TmaWarpSpecializedILi2ELi2ELi32ELb0ELb0EEEJSI_NS5_IJNSX_ISF_SB_EES1O_EEESJ_SK_SJ_SK_NS1J_6fusion15FusionCallbacksIS1N_NS1Q_17LinearCombinationISJ_fSJ_fLNS_15FloatRoundStyleE2EEESI_S1P_JEEENS4_5SM1004TMEM4LOAD26SM100_TMEM_LOAD_16dp32b32xES1H_NS16_INS17_ILi2ELi4ELi3EEES1A_NSX_INS5_IJS1B_SF_EEENS5_IJSF_SB_EEEEEEENS4_39AutoVectorizingCopyWithAssumedAlignmentILi128EEENS4_14SM90_TMA_STOREES24_S26_S26_EEEvvEEEEvNT_6ParamsE:
        .type           _ZN7cutlass13device_kernelINS_4gemm6kernel13GemmUniversalIN4cute5tupleIJiiiiEEENS1_10collective13CollectiveMmaINS1_35MainloopSm100TmaUmmaWarpSpecializedILi3ELi2ELi4ENS5_IJNS4_1CILi1EEENSA_ILi2EEESB_EEEEENS5_IJNSA_ILi64EEENSA_ILi128EEENSA_ILi32EEEEEENS_12float_e5m2_tENS5_IJlSB_lEEESJ_SK_NS4_8TiledMMAINS4_8MMA_AtomIJNS4_10MMA_TraitsINS4_19SM100_MMA_F8F6F4_SSEJSJ_SJ_fSF_SG_NS4_17integral_constantINS4_4UMMA5MajorELSR_0EEESS_NSP_INSQ_7ScaleInELST_0EEESU_EEEEEENS4_6LayoutINS5_IJSB_SB_SB_EEENS5_IJNSA_ILi0EEESZ_SZ_EEEEENS5_IJNS4_10UnderscoreES12_S12_EEEEENS4_23SM90_TMA_LOAD_MULTICASTENS4_14ComposedLayoutINS4_7SwizzleILi1ELi4ELi3EEENS4_18smem_ptr_flag_bitsILi8EEENSX_INS5_IJNSA_ILi8EEESH_EEENS5_IJSH_SB_EEEEEEEvNS4_8identityENS4_13SM90_TMA_LOADES1F_vS1G_EENS_8epilogue10collective18CollectiveEpilogueINS1J_23Sm100TmaWarpSpecializedILi2ELi2ELi32ELb0ELb0EEEJSI_NS5_IJNSX_ISF_SB_EES1O_EEESJ_SK_SJ_SK_NS1J_6fusion15FusionCallbacksIS1N_NS1Q_17LinearCombinationISJ_fSJ_fLNS_15FloatRoundStyleE2EEESI_S1P_JEEENS4_5SM1004TMEM4LOAD26SM100_TMEM_LOAD_16dp32b32xES1H_NS16_INS17_ILi2ELi4ELi3EEES1A_NSX_INS5_IJS1B_SF_EEENS5_IJSF_SB_EEEEEEENS4_39AutoVectorizingCopyWithAssumedAlignmentILi128EEENS4_14SM90_TMA_STOREES24_S26_S26_EEEvvEEEEvNT_6ParamsE,@function
        .size           _ZN7cutlass13device_kernelINS_4gemm6kernel13GemmUniversalIN4cute5tupleIJiiiiEEENS1_10collective13CollectiveMmaINS1_35MainloopSm100TmaUmmaWarpSpecializedILi3ELi2ELi4ENS5_IJNS4_1CILi1EEENSA_ILi2EEESB_EEEEENS5_IJNSA_ILi64EEENSA_ILi128EEENSA_ILi32EEEEEENS_12float_e5m2_tENS5_IJlSB_lEEESJ_SK_NS4_8TiledMMAINS4_8MMA_AtomIJNS4_10MMA_TraitsINS4_19SM100_MMA_F8F6F4_SSEJSJ_SJ_fSF_SG_NS4_17integral_constantINS4_4UMMA5MajorELSR_0EEESS_NSP_INSQ_7ScaleInELST_0EEESU_EEEEEENS4_6LayoutINS5_IJSB_SB_SB_EEENS5_IJNSA_ILi0EEESZ_SZ_EEEEENS5_IJNS4_10UnderscoreES12_S12_EEEEENS4_23SM90_TMA_LOAD_MULTICASTENS4_14ComposedLayoutINS4_7SwizzleILi1ELi4ELi3EEENS4_18smem_ptr_flag_bitsILi8EEENSX_INS5_IJNSA_ILi8EEESH_EEENS5_IJSH_SB_EEEEEEEvNS4_8identityENS4_13SM90_TMA_LOADES1F_vS1G_EENS_8epilogue10collective18CollectiveEpilogueINS1J_23Sm100TmaWarpSpecializedILi2ELi2ELi32ELb0ELb0EEEJSI_NS5_IJNSX_ISF_SB_EES1O_EEESJ_SK_SJ_SK_NS1J_6fusion15FusionCallbacksIS1N_NS1Q_17LinearCombinationISJ_fSJ_fLNS_15FloatRoundStyleE2EEESI_S1P_JEEENS4_5SM1004TMEM4LOAD26SM100_TMEM_LOAD_16dp32b32xES1H_NS16_INS17_ILi2ELi4ELi3EEES1A_NSX_INS5_IJS1B_SF_EEENS5_IJSF_SB_EEEEEEENS4_39AutoVectorizingCopyWithAssumedAlignmentILi128EEENS4_14SM90_TMA_STOREES24_S26_S26_EEEvvEEEEvNT_6ParamsE,(.L_x_146 - _ZN7cutlass13device_kernelINS_4gemm6kernel13GemmUniversalIN4cute5tupleIJiiiiEEENS1_10collective13CollectiveMmaINS1_35MainloopSm100TmaUmmaWarpSpecializedILi3ELi2ELi4ENS5_IJNS4_1CILi1EEENSA_ILi2EEESB_EEEEENS5_IJNSA_ILi64EEENSA_ILi128EEENSA_ILi32EEEEEENS_12float_e5m2_tENS5_IJlSB_lEEESJ_SK_NS4_8TiledMMAINS4_8MMA_AtomIJNS4_10MMA_TraitsINS4_19SM100_MMA_F8F6F4_SSEJSJ_SJ_fSF_SG_NS4_17integral_constantINS4_4UMMA5MajorELSR_0EEESS_NSP_INSQ_7ScaleInELST_0EEESU_EEEEEENS4_6LayoutINS5_IJSB_SB_SB_EEENS5_IJNSA_ILi0EEESZ_SZ_EEEEENS5_IJNS4_10UnderscoreES12_S12_EEEEENS4_23SM90_TMA_LOAD_MULTICASTENS4_14ComposedLayoutINS4_7SwizzleILi1ELi4ELi3EEENS4_18smem_ptr_flag_bitsILi8EEENSX_INS5_IJNSA_ILi8EEESH_EEENS5_IJSH_SB_EEEEEEEvNS4_8identityENS4_13SM90_TMA_LOADES1F_vS1G_EENS_8epilogue10collective18CollectiveEpilogueINS1J_23Sm100TmaWarpSpecializedILi2ELi2ELi32ELb0ELb0EEEJSI_NS5_IJNSX_ISF_SB_EES1O_EEESJ_SK_SJ_SK_NS1J_6fusion15FusionCallbacksIS1N_NS1Q_17LinearCombinationISJ_fSJ_fLNS_15FloatRoundStyleE2EEESI_S1P_JEEENS4_5SM1004TMEM4LOAD26SM100_TMEM_LOAD_16dp32b32xES1H_NS16_INS17_ILi2ELi4ELi3EEES1A_NSX_INS5_IJS1B_SF_EEENS5_IJSF_SB_EEEEEEENS4_39AutoVectorizingCopyWithAssumedAlignmentILi128EEENS4_14SM90_TMA_STOREES24_S26_S26_EEEvvEEEEvNT_6ParamsE)
        .other          _ZN7cutlass13device_kernelINS_4gemm6kernel13GemmUniversalIN4cute5tupleIJiiiiEEENS1_10collective13CollectiveMmaINS1_35MainloopSm100TmaUmmaWarpSpecializedILi3ELi2ELi4ENS5_IJNS4_1CILi1EEENSA_ILi2EEESB_EEEEENS5_IJNSA_ILi64EEENSA_ILi128EEENSA_ILi32EEEEEENS_12float_e5m2_tENS5_IJlSB_lEEESJ_SK_NS4_8TiledMMAINS4_8MMA_AtomIJNS4_10MMA_TraitsINS4_19SM100_MMA_F8F6F4_SSEJSJ_SJ_fSF_SG_NS4_17integral_constantINS4_4UMMA5MajorELSR_0EEESS_NSP_INSQ_7ScaleInELST_0EEESU_EEEEEENS4_6LayoutINS5_IJSB_SB_SB_EEENS5_IJNSA_ILi0EEESZ_SZ_EEEEENS5_IJNS4_10UnderscoreES12_S12_EEEEENS4_23SM90_TMA_LOAD_MULTICASTENS4_14ComposedLayoutINS4_7SwizzleILi1ELi4ELi3EEENS4_18smem_ptr_flag_bitsILi8EEENSX_INS5_IJNSA_ILi8EEESH_EEENS5_IJSH_SB_EEEEEEEvNS4_8identityENS4_13SM90_TMA_LOADES1F_vS1G_EENS_8epilogue10collective18CollectiveEpilogueINS1J_23Sm100TmaWarpSpecializedILi2ELi2ELi32ELb0ELb0EEEJSI_NS5_IJNSX_ISF_SB_EES1O_EEESJ_SK_SJ_SK_NS1J_6fusion15FusionCallbacksIS1N_NS1Q_17LinearCombinationISJ_fSJ_fLNS_15FloatRoundStyleE2EEESI_S1P_JEEENS4_5SM1004TMEM4LOAD26SM100_TMEM_LOAD_16dp32b32xES1H_NS16_INS17_ILi2ELi4ELi3EEES1A_NSX_INS5_IJS1B_SF_EEENS5_IJSF_SB_EEEEEEENS4_39AutoVectorizingCopyWithAssumedAlignmentILi128EEENS4_14SM90_TMA_STOREES24_S26_S26_EEEvvEEEEvNT_6ParamsE,@"STO_CUDA_ENTRY STV_DEFAULT"
_ZN7cutlass13device_kernelINS_4gemm6kernel13GemmUniversalIN4cute5tupleIJiiiiEEENS1_10collective13CollectiveMmaINS1_35MainloopSm100TmaUmmaWarpSpecializedILi3ELi2ELi4ENS5_IJNS4_1CILi1EEENSA_ILi2EEESB_EEEEENS5_IJNSA_ILi64EEENSA_ILi128EEENSA_ILi32EEEEEENS_12float_e5m2_tENS5_IJlSB_lEEESJ_SK_NS4_8TiledMMAINS4_8MMA_AtomIJNS4_10MMA_TraitsINS4_19SM100_MMA_F8F6F4_SSEJSJ_SJ_fSF_SG_NS4_17integral_constantINS4_4UMMA5MajorELSR_0EEESS_NSP_INSQ_7ScaleInELST_0EEESU_EEEEEENS4_6LayoutINS5_IJSB_SB_SB_EEENS5_IJNSA_ILi0EEESZ_SZ_EEEEENS5_IJNS4_10UnderscoreES12_S12_EEEEENS4_23SM90_TMA_LOAD_MULTICASTENS4_14ComposedLayoutINS4_7SwizzleILi1ELi4ELi3EEENS4_18smem_ptr_flag_bitsILi8EEENSX_INS5_IJNSA_ILi8EEESH_EEENS5_IJSH_SB_EEEEEEEvNS4_8identityENS4_13SM90_TMA_LOADES1F_vS1G_EENS_8epilogue10collective18CollectiveEpilogueINS1J_23Sm100TmaWarpSpecializedILi2ELi2ELi32ELb0ELb0EEEJSI_NS5_IJNSX_ISF_SB_EES1O_EEESJ_SK_SJ_SK_NS1J_6fusion15FusionCallbacksIS1N_NS1Q_17LinearCombinationISJ_fSJ_fLNS_15FloatRoundStyleE2EEESI_S1P_JEEENS4_5SM1004TMEM4LOAD26SM100_TMEM_LOAD_16dp32b32xES1H_NS16_INS17_ILi2ELi4ELi3EEES1A_NSX_INS5_IJS1B_SF_EEENS5_IJSF_SB_EEEEEEENS4_39AutoVectorizingCopyWithAssumedAlignmentILi128EEENS4_14SM90_TMA_STOREES24_S26_S26_EEEvvEEEEvNT_6ParamsE:
[----:B------:R-:W1:Y:S01]  /*0000*/  LDC R1, c[0x0][0x37c] ;  /* 0x0000df00ff017b82 */ /* 0x000e620000000800 */
[----:B------:R-:W2:Y:S01]  /*0010*/  S2R R93, SR_TID.X ;  /* 0x00000000005d7919 */ /* 0x000ea20000002100 */
[----:B------:R-:W3:Y:S01]  /*0020*/  LDCU.64 UR8, c[0x0][0x890] ;  /* 0x00011200ff0877ac */ /* 0x000ee20008000a00 */
[----:B------:R-:W-:Y:S02]  /*0030*/  PRMT R84, RZ, 0x7610, R84 ;  /* 0x00007610ff547816 */ /* 0x000fe40000000054 */
[----:B------:R-:W-:Y:S01]  /*0040*/  ELECT P3, URZ, PT ;  /* 0x0000000000ff782f */ /* 0x000fe20003860000 */
[----:B---3--:R-:W-:-:S04]  /*0050*/  UISETP.NE.U32.AND UP0, UPT, UR8, URZ, UPT ;  /* 0x000000ff0800728c */ /* 0x008fc8000bf05070 */
[----:B------:R-:W-:Y:S01]  /*0060*/  UISETP.NE.AND.EX UP0, UPT, UR9, URZ, UPT, UP0 ;  /* 0x000000ff0900728c */ /* 0x000fe2000bf05300 */
[----:B--2---:R-:W-:-:S05]  /*0070*/  SHF.R.U32.HI R85, RZ, 0x5, R93 ;  /* 0x00000005ff557819 */ /* 0x004fca000001165d */
[----:B------:R-:W2:Y:S02]  /*0080*/  SHFL.IDX PT, R0, R85, RZ, 0x1f ;  /* 0x00001fff55007589 */ /* 0x000ea400000e0000 */
[----:B--2---:R-:W-:Y:S01]  /*0090*/  R2UR UR17, R0 ;  /* 0x00000000001172ca */ /* 0x004fe200000e0000 */
[----:B-1----:R-:W-:-:S14]  /*00a0*/  BRA.U UP0, `(.L_x_0) ;  /* 0x0000000100307547 */ /* 0x002fdc000b800000 */
[----:B------:R-:W1:Y:S02]  /*00b0*/  LDCU.64 UR4, c[0x0][0x888] ;  /* 0x00011100ff0477ac */ /* 0x000e640008000a00 */
[----:B-1----:R-:W-:-:S04]  /*00c0*/  UISETP.NE.U32.AND UP0, UPT, UR4, URZ, UPT ;  /* 0x000000ff0400728c */ /* 0x002fc8000bf05070 */
[----:B------:R-:W-:-:S09]  /*00d0*/  UISETP.NE.AND.EX UP0, UPT, UR5, URZ, UPT, UP0 ;  /* 0x000000ff0500728c */ /* 0x000fd2000bf05300 */
[----:B------:R-:W-:Y:S05]  /*00e0*/  BRA.U !UP0, `(.L_x_1) ;  /* 0x0000000108147547 */ /* 0x000fea000b800000 */
[----:B------:R-:W1:Y:S01]  /*00f0*/  LDC.64 R2, c[0x0][0x888] ;  /* 0x00022200ff027b82 */ /* 0x000e620000000a00 */
[----:B------:R-:W1:Y:S02]  /*0100*/  LDCU.64 UR4, c[0x0][0x358] ;  /* 0x00006b00ff0477ac */ /* 0x000e640008000a00 */
[----:B-1----:R1:W5:Y:S01]  /*0110*/  LDG.E R41, desc[UR4][R2.64] ;  /* 0x0000000402297981 */ /* 0x002362000c1e1900 */
[----:B------:R-:W-:Y:S01]  /*0120*/  HFMA2 R84, -RZ, RZ, 0, 5.9604644775390625e-08 ;  /* 0x00000001ff547431 */ /* 0x000fe200000001ff */
[----:B------:R-:W-:Y:S05]  /*0130*/  BRA `(.L_x_0) ;  /* 0x00000000000c7947 */ /* 0x000fea0003800000 */
.L_x_1:
[----:B------:R-:W1:Y:S01]  /*0140*/  LDCU UR4, c[0x0][0x880] ;  /* 0x00011000ff0477ac */ /* 0x000e620008000800 */
[----:B------:R-:W-:Y:S01]  /*0150*/  HFMA2 R84, -RZ, RZ, 0, 5.9604644775390625e-08 ;  /* 0x00000001ff547431 */ /* 0x000fe200000001ff */
[----:B-1----:R-:W-:-:S07]  /*0160*/  MOV R41, UR4 ;  /* 0x0000000400297c02 */ /* 0x002fce0008000f00 */
.L_x_0:
[----:B------:R-:W2:Y:S02]  /*0170*/  LDCU.64 UR4, c[0x0][0x8b0] ;  /* 0x00011600ff0477ac */ /* 0x000ea40008000a00 */
[----:B--2---:R-:W-:-:S04]  /*0180*/  UISETP.NE.U32.AND UP0, UPT, UR4, URZ, UPT ;  /* 0x000000ff0400728c */ /* 0x004fc8000bf05070 */
[----:B------:R-:W-:-:S09]  /*0190*/  UISETP.NE.AND.EX UP0, UPT, UR5, URZ, UPT, UP0 ;  /* 0x000000ff0500728c */ /* 0x000fd2000bf05300 */
[----:B------:R-:W-:Y:S05]  /*01a0*/  BRA.U UP0, `(.L_x_2) ;  /* 0x0000000100287547 */ /* 0x000fea000b800000 */
[----:B------:R-:W2:Y:S02]  /*01b0*/  LDCU.64 UR4, c[0x0][0x8a8] ;  /* 0x00011500ff0477ac */ /* 0x000ea40008000a00 */
[----:B--2---:R-:W-:-:S04]  /*01c0*/  UISETP.NE.U32.AND UP0, UPT, UR4, URZ, UPT ;  /* 0x000000ff0400728c */ /* 0x004fc8000bf05070 */
[----:B------:R-:W-:-:S09]  /*01d0*/  UISETP.NE.AND.EX UP0, UPT, UR5, URZ, UPT, UP0 ;  /* 0x000000ff0500728c */ /* 0x000fd2000bf05300 */
[----:B------:R-:W-:Y:S05]  /*01e0*/  BRA.U !UP0, `(.L_x_3) ;  /* 0x0000000108107547 */ /* 0x000fea000b800000 */
[----:B------:R-:W2:Y:S01]  /*01f0*/  LDC.64 R38, c[0x0][0x8a8] ;  /* 0x00022a00ff267b82 */ /* 0x000ea20000000a00 */
[----:B------:R-:W2:Y:S02]  /*0200*/  LDCU.64 UR4, c[0x0][0x358] ;  /* 0x00006b00ff0477ac */ /* 0x000ea40008000a00 */
[----:B--2---:R2:W5:Y:S01]  /*0210*/  LDG.E R38, desc[UR4][R38.64] ;  /* 0x0000000426267981 */ /* 0x004562000c1e1900 */
[----:B------:R-:W-:Y:S05]  /*0220*/  BRA `(.L_x_2) ;  /* 0x0000000000087947 */ /* 0x000fea0003800000 */
.L_x_3:
[----:B------:R-:W2:Y:S02]  /*0230*/  LDCU UR4, c[0x0][0x8a0] ;  /* 0x00011400ff0477ac */ /* 0x000ea40008000800 */
[----:B--2---:R-:W-:Y:S02]  /*0240*/  MOV R38, UR4 ;  /* 0x0000000400267c02 */ /* 0x004fe40008000f00 */
.L_x_2:
[----:B------:R-:W-:Y:S01]  /*0250*/  IMAD.U32 R0, RZ, RZ, UR17 ;  /* 0x00000011ff007e24 */ /* 0x000fe2000f8e00ff */
[----:B------:R-:W-:Y:S04]  /*0260*/  BSSY.RECONVERGENT B0, `(.L_x_4) ;  /* 0x000000c000007945 */ /* 0x000fe80003800200 */
[C---:B------:R-:W-:Y:S02]  /*0270*/  ISETP.NE.OR P1, PT, R0.reuse, 0x1, !P3 ;  /* 0x000000010000780c */ /* 0x040fe40005f25670 */
[----:B------:R-:W-:-:S11]  /*0280*/  ISETP.NE.OR P0, PT, R0, 0x3, !P3 ;  /* 0x000000030000780c */ /* 0x000fd60005f05670 */
[----:B------:R-:W-:Y:S05]  /*0290*/  @P1 BRA `(.L_x_5) ;  /* 0x0000000000201947 */ /* 0x000fea0003800000 */
[----:B------:R-:W3:Y:S02]  /*02a0*/  LDCU.64 UR4, c[0x0][0x348] ;  /* 0x00006900ff0477ac */ /* 0x000ee40008000a00 */
[----:B---3--:R-:W-:Y:S02]  /*02b0*/  UIADD3 UR6, UP1, UPT, UR4, 0x80, URZ ;  /* 0x0000008004067890 */ /* 0x008fe4000ff3e0ff */
[----:B------:R-:W-:Y:S02]  /*02c0*/  UIADD3 UR4, UP0, UPT, UR4, 0x180, URZ ;  /* 0x0000018004047890 */ /* 0x000fe4000ff1e0ff */
[----:B------:R-:W-:Y:S02]  /*02d0*/  UIADD3.X UR7, UPT, UPT, URZ, UR5, URZ, UP1, !UPT ;  /* 0x00000005ff077290 */ /* 0x000fe40008ffe4ff */
[----:B------:R-:W-:-:S07]  /*02e0*/  UIADD3.X UR5, UPT, UPT, URZ, UR5, URZ, UP0, !UPT ;  /* 0x00000005ff057290 */ /* 0x000fce00087fe4ff */
[----:B------:R3:W-:Y:S02]  /*02f0*/  UTMACCTL.PF [UR6] ;  /* 0x00000000060079b9 */ /* 0x0007e40008040000 */
[----:B------:R3:W-:Y:S02]  /*0300*/  UTMACCTL.PF [UR4] ;  /* 0x00000000040079b9 */ /* 0x0007e40008040000 */
[----:B---3--:R-:W-:Y:S01]  /*0310*/  NOP ;  /* 0x0000000000007918 */ /* 0x008fe20000000000 */
.L_x_5:
[----:B------:R-:W-:Y:S05]  /*0320*/  BSYNC.RECONVERGENT B0 ;  /* 0x0000000000007941 */ /* 0x000fea0003800200 */
.L_x_4:
[----:B------:R-:W-:Y:S04]  /*0330*/  BSSY.RECONVERGENT B0, `(.L_x_6) ;  /* 0x000000a000007945 */ /* 0x000fe80003800200 */
        /* <DEDUP_REMOVED lines=9> */
.L_x_7:
[----:B------:R-:W-:Y:S05]  /*03d0*/  BSYNC.RECONVERGENT B0 ;  /* 0x0000000000007941 */ /* 0x000fea0003800200 */
.L_x_6:
[----:B------:R-:W3:Y:S01]  /*03e0*/  LDCU.64 UR4, c[0x0][0x888] ;  /* 0x00011100ff0477ac */ /* 0x000ee20008000a00 */
[----:B------:R-:W-:Y:S02]  /*03f0*/  UISETP.EQ.U32.AND UP1, UPT, UR8, URZ, UPT ;  /* 0x000000ff0800728c */ /* 0x000fe4000bf22070 */
[----:B------:R-:W-:Y:S02]  /*0400*/  UPLOP3.LUT UP3, UPT, UPT, UPT, UPT, 0x80, 0x8 ;  /* 0x000000000008789c */ /* 0x000fe40003f6f070 */
[----:B---3--:R-:W-:-:S04]  /*0410*/  UISETP.NE.U32.AND UP0, UPT, UR4, URZ, UPT ;  /* 0x000000ff0400728c */ /* 0x008fc8000bf05070 */
[----:B------:R-:W-:-:S04]  /*0420*/  UISETP.NE.AND.EX UP0, UPT, UR5, URZ, UPT, UP0 ;  /* 0x000000ff0500728c */ /* 0x000fc8000bf05300 */
[----:B------:R-:W-:-:S04]  /*0430*/  UISETP.EQ.OR.EX UP2, UPT, UR9, URZ, !UP0, UP1 ;  /* 0x000000ff0900728c */ /* 0x000fc8000c742710 */
[----:B------:R-:W-:-:S06]  /*0440*/  UP2UR UR4, UPR, URZ, 0x4 ;  /* 0x00000004ff047883 */ /* 0x000fcc0008000000 */
[----:B------:R-:W-:Y:S01]  /*0450*/  MOV R86, UR4 ;  /* 0x0000000400567c02 */ /* 0x000fe20008000f00 */
[----:B------:R-:W-:Y:S06]  /*0460*/  BRA.U !UP2, `(.L_x_8) ;  /* 0x000000010a207547 */ /* 0x000fec000b800000 */
[----:B------:R-:W-:Y:S01]  /*0470*/  UISETP.NE.U32.AND UP1, UPT, UR8, URZ, UPT ;  /* 0x000000ff0800728c */ /* 0x000fe2000bf25070 */
[----:B-----5:R-:W-:Y:S01]  /*0480*/  FSETP.NEU.AND P0, PT, R41, RZ, PT ;  /* 0x000000ff2900720b */ /* 0x020fe20003f0d000 */
[----:B------:R-:W-:Y:S02]  /*0490*/  USEL UR4, URZ, 0xffffffff, UP0 ;  /* 0xffffffffff047887 */ /* 0x000fe40008000000 */
[----:B------:R-:W-:-:S10]  /*04a0*/  UISETP.NE.AND.EX UP1, UPT, UR9, URZ, UPT, UP1 ;  /* 0x000000ff0900728c */ /* 0x000fd4000bf25310 */
[----:B------:R-:W-:Y:S01]  /*04b0*/  VOTEU.ANY UP0, P0 ;  /* 0x0000000000ff7886 */ /* 0x000fe20000000100 */
[----:B------:R-:W-:-:S04]  /*04c0*/  @!UP1 USEL UR4, URZ, 0xffffffff, UP0 ;  /* 0xffffffffff049887 */ /* 0x000fc80008000000 */
[----:B------:R-:W-:-:S04]  /*04d0*/  ULOP3.LUT UR4, UR4, 0x1, URZ, 0xc0, !UPT ;  /* 0x0000000104047892 */ /* 0x000fc8000f8ec0ff */
[----:B------:R-:W-:-:S11]  /*04e0*/  UISETP.NE.U32.AND UP3, UPT, UR4, 0x1, UPT ;  /* 0x000000010400788c */ /* 0x000fd6000bf65070 */
.L_x_8:
[----:B-1----:R-:W1:Y:S01]  /*04f0*/  SHFL.IDX PT, R2, R85, RZ, 0x1f ;  /* 0x00001fff55027589 */ /* 0x002e6200000e0000 */
[----:B------:R-:W-:-:S04]  /*0500*/  UISETP.NE.AND UP0, UPT, UR17, 0x2, UPT ;  /* 0x000000021100788c */ /* 0x000fc8000bf05270 */
[----:B------:R-:W-:Y:S01]  /*0510*/  USEL UR38, URZ, 0x1, UP0 ;  /* 0x00000001ff267887 */ /* 0x000fe20008000000 */
[----:B-1----:R-:W-:-:S13]  /*0520*/  ISETP.NE.AND P0, PT, R2, RZ, PT ;  /* 0x000000ff0200720c */ /* 0x002fda0003f05270 */
[----:B------:R-:W-:Y:S05]  /*0530*/  @P0 BRA `(.L_x_9) ;  /* 0x0000000000500947 */ /* 0x000fea0003800000 */
[----:B------:R-:W1:Y:S01]  /*0540*/  S2UR UR4, SR_CgaCtaId ;  /* 0x00000000000479c3 */ /* 0x000e620000008800 */
[----:B------:R-:W-:Y:S01]  /*0550*/  UMOV UR5, 0x400 ;  /* 0x0000040000057882 */ /* 0x000fe20000000000 */
[----:B------:R-:W-:Y:S01]  /*0560*/  UMOV UR8, 0x1 ;  /* 0x0000000100087882 */ /* 0x000fe20000000000 */
[----:B------:R-:W-:Y:S01]  /*0570*/  UMOV UR6, 0x2 ;  /* 0x0000000200067882 */ /* 0x000fe20000000000 */
[----:B------:R-:W-:-:S04]  /*0580*/  UIADD3 UR8, UPT, UPT, -UR8, 0x100000, URZ ;  /* 0x0010000008087890 */ /* 0x000fc8000fffe1ff */
[----:B------:R-:W-:Y:S02]  /*0590*/  USHF.L.U32 UR9, UR8, 0xb, URZ ;  /* 0x0000000b08097899 */ /* 0x000fe400080006ff */
[----:B------:R-:W-:Y:S02]  /*05a0*/  USHF.L.U32 UR8, UR8, 0x1, URZ ;  /* 0x0000000108087899 */ /* 0x000fe400080006ff */
[----:B------:R-:W-:-:S04]  /*05b0*/  UIADD3 UR6, UPT, UPT, -UR6, 0x100000, URZ ;  /* 0x0010000006067890 */ /* 0x000fc8000fffe1ff */
[----:B------:R-:W-:Y:S02]  /*05c0*/  USHF.L.U32 UR7, UR6, 0xb, URZ ;  /* 0x0000000b06077899 */ /* 0x000fe400080006ff */
[----:B------:R-:W-:Y:S01]  /*05d0*/  USHF.L.U32 UR6, UR6, 0x1, URZ ;  /* 0x0000000106067899 */ /* 0x000fe200080006ff */
[----:B------:R-:W-:Y:S01]  /*05e0*/  ELECT P0, URZ, PT ;  /* 0x0000000000ff782f */ /* 0x000fe20003800000 */
[----:B-1----:R-:W-:Y:S01]  /*05f0*/  ULEA UR4, UR4, UR5, 0x18 ;  /* 0x0000000504047291 */ /* 0x002fe2000f8ec0ff */
[----:B------:R-:W1:Y:S11]  /*0600*/  FENCE.VIEW.ASYNC.S ;  /* 0x00000000000073c6 */ /* 0x000e760000000000 */
[----:B-1----:R1:W3:Y:S01]  /*0610*/  SYNCS.EXCH.64 URZ, [UR4], UR8 ;  /* 0x0000000804ff75b2 */ /* 0x0022e20008000100 */
[----:B------:R1:W4:Y:S01]  /*0620*/  SYNCS.EXCH.64 URZ, [UR4+0x18], UR6 ;  /* 0x0000180604ff75b2 */ /* 0x0003220008000100 */
[----:B------:R1:W1:Y:S01]  /*0630*/  SYNCS.EXCH.64 URZ, [UR4+0x8], UR8 ;  /* 0x0000080804ff75b2 */ /* 0x0002620008000100 */
[----:B------:R1:W1:Y:S01]  /*0640*/  SYNCS.EXCH.64 URZ, [UR4+0x20], UR6 ;  /* 0x0000200604ff75b2 */ /* 0x0002620008000100 */
[----:B------:R1:W1:Y:S01]  /*0650*/  SYNCS.EXCH.64 URZ, [UR4+0x10], UR8 ;  /* 0x0000100804ff75b2 */ /* 0x0002620008000100 */
[----:B------:R1:W1:Y:S01]  /*0660*/  SYNCS.EXCH.64 URZ, [UR4+0x28], UR6 ;  /* 0x0000280604ff75b2 */ /* 0x0002620008000100 */
[----:B------:R-:W-:Y:S01]  /*0670*/  NOP ;  /* 0x0000000000007918 */ /* 0x000fe20000000000 */
.L_x_9:
[----:B------:R-:W2:Y:S01]  /*0680*/  SHFL.IDX PT, R2, R85, RZ, 0x1f ;  /* 0x00001fff55027589 */ /* 0x000ea200000e0000 */
[----:B------:R-:W-:Y:S01]  /*0690*/  NOP ;  /* 0x0000000000007918 */ /* 0x000fe20000000000 */
[----:B--2---:R-:W-:-:S13]  /*06a0*/  ISETP.NE.AND P0, PT, R2, 0x1, PT ;  /* 0x000000010200780c */ /* 0x004fda0003f05270 */
[----:B------:R-:W-:Y:S05]  /*06b0*/  @P0 BRA `(.L_x_10) ;  /* 0x0000000000480947 */ /* 0x000fea0003800000 */
[----:B-1----:R-:W1:Y:S01]  /*06c0*/  S2UR UR4, SR_CgaCtaId ;  /* 0x00000000000479c3 */ /* 0x002e620000008800 */
        /* <DEDUP_REMOVED lines=12> */
[----:B-1----:R2:W1:Y:S01]  /*0790*/  SYNCS.EXCH.64 URZ, [UR4+0x30], UR8 ;  /* 0x0000300804ff75b2 */ /* 0x0024620008000100 */
[----:B------:R2:W1:Y:S01]  /*07a0*/  SYNCS.EXCH.64 URZ, [UR4+0x40], UR6 ;  /* 0x0000400604ff75b2 */ /* 0x0004620008000100 */
[----:B------:R2:W1:Y:S01]  /*07b0*/  SYNCS.EXCH.64 URZ, [UR4+0x38], UR8 ;  /* 0x0000380804ff75b2 */ /* 0x0004620008000100 */
[----:B------:R2:W1:Y:S02]  /*07c0*/  SYNCS.EXCH.64 URZ, [UR4+0x48], UR6 ;  /* 0x0000480604ff75b2 */ /* 0x0004640008000100 */
[----:B--2---:R-:W-:Y:S01]  /*07d0*/  NOP ;  /* 0x0000000000007918 */ /* 0x004fe20000000000 */
.L_x_10:
[----:B------:R-:W2:Y:S01]  /*07e0*/  SHFL.IDX PT, R2, R85, RZ, 0x1f ;  /* 0x00001fff55027589 */ /* 0x000ea200000e0000 */
[----:B------:R-:W-:Y:S01]  /*07f0*/  NOP ;  /* 0x0000000000007918 */ /* 0x000fe20000000000 */
[----:B--2---:R-:W-:-:S13]  /*0800*/  ISETP.NE.AND P0, PT, R2, 0x3, PT ;  /* 0x000000030200780c */ /* 0x004fda0003f05270 */
[----:B------:R-:W-:Y:S05]  /*0810*/  @P0 BRA `(.L_x_11) ;  /* 0x0000000000300947 */ /* 0x000fea0003800000 */
[----:B-1----:R-:W1:Y:S01]  /*0820*/  S2UR UR6, SR_CgaCtaId ;  /* 0x00000000000679c3 */ /* 0x002e620000008800 */
[----:B------:R-:W-:Y:S01]  /*0830*/  UMOV UR4, 0x400 ;  /* 0x0000040000047882 */ /* 0x000fe20000000000 */
[----:B------:R-:W-:Y:S01]  /*0840*/  UMOV UR5, 0x20 ;  /* 0x0000002000057882 */ /* 0x000fe20000000000 */
[----:B------:R-:W-:Y:S01]  /*0850*/  ELECT P0, URZ, PT ;  /* 0x0000000000ff782f */ /* 0x000fe20003800000 */
[----:B-1----:R-:W-:Y:S02]  /*0860*/  ULEA UR6, UR6, UR4, 0x18 ;  /* 0x0000000406067291 */ /* 0x002fe4000f8ec0ff */
[----:B------:R-:W-:-:S04]  /*0870*/  UIADD3 UR4, UPT, UPT, -UR5, 0x100000, URZ ;  /* 0x0010000005047890 */ /* 0x000fc8000fffe1ff */
[----:B------:R-:W-:Y:S02]  /*0880*/  USHF.L.U32 UR5, UR4, 0xb, URZ ;  /* 0x0000000b04057899 */ /* 0x000fe400080006ff */
[----:B------:R-:W-:Y:S01]  /*0890*/  USHF.L.U32 UR4, UR4, 0x1, URZ ;  /* 0x0000000104047899 */ /* 0x000fe200080006ff */
[----:B------:R-:W1:Y:S11]  /*08a0*/  FENCE.VIEW.ASYNC.S ;  /* 0x00000000000073c6 */ /* 0x000e760000000000 */
[----:B-1----:R2:W1:Y:S01]  /*08b0*/  SYNCS.EXCH.64 URZ, [UR6+0x50], UR4 ;  /* 0x0000500406ff75b2 */ /* 0x0024620008000100 */
[----:B------:R2:W1:Y:S02]  /*08c0*/  SYNCS.EXCH.64 URZ, [UR6+0x58], UR4 ;  /* 0x0000580406ff75b2 */ /* 0x0004640008000100 */
[----:B--2---:R-:W-:Y:S01]  /*08d0*/  NOP ;  /* 0x0000000000007918 */ /* 0x004fe20000000000 */
.L_x_11:
[----:B------:R-:W2:Y:S01]  /*08e0*/  SHFL.IDX PT, R2, R85, RZ, 0x1f ;  /* 0x00001fff55027589 */ /* 0x000ea200000e0000 */
[----:B------:R-:W-:Y:S01]  /*08f0*/  NOP ;  /* 0x0000000000007918 */ /* 0x000fe20000000000 */
[----:B--2---:R-:W-:-:S13]  /*0900*/  ISETP.NE.AND P0, PT, R2, 0x4, PT ;  /* 0x000000040200780c */ /* 0x004fda0003f05270 */
[----:B------:R-:W-:Y:S05]  /*0910*/  @P0 BRA `(.L_x_12) ;  /* 0x00000000004c0947 */ /* 0x000fea0003800000 */
[----:B-1----:R-:W1:Y:S01]  /*0920*/  S2UR UR6, SR_CgaCtaId ;  /* 0x00000000000679c3 */ /* 0x002e620000008800 */
[----:B------:R-:W-:Y:S01]  /*0930*/  UMOV UR4, 0x1e0 ;  /* 0x000001e000047882 */ /* 0x000fe20000000000 */
[----:B------:R-:W-:Y:S01]  /*0940*/  UMOV UR5, 0x400 ;  /* 0x0000040000057882 */ /* 0x000fe20000000000 */
[----:B------:R-:W-:Y:S01]  /*0950*/  USEL UR4, UR4, 0x1a0, UP3 ;  /* 0x000001a004047887 */ /* 0x000fe20009800000 */
[----:B------:R-:W-:Y:S01]  /*0960*/  UMOV UR8, 0x1 ;  /* 0x0000000100087882 */ /* 0x000fe20000000000 */
[----:B------:R-:W-:Y:S01]  /*0970*/  ELECT P0, URZ, PT ;  /* 0x0000000000ff782f */ /* 0x000fe20003800000 */
[----:B------:R-:W-:-:S04]  /*0980*/  UIADD3 UR8, UPT, UPT, -UR8, 0x100000, URZ ;  /* 0x0010000008087890 */ /* 0x000fc8000fffe1ff */
[----:B------:R-:W-:Y:S02]  /*0990*/  USHF.L.U32 UR9, UR8, 0xb, URZ ;  /* 0x0000000b08097899 */ /* 0x000fe400080006ff */
[----:B------:R-:W-:Y:S02]  /*09a0*/  USHF.L.U32 UR8, UR8, 0x1, URZ ;  /* 0x0000000108087899 */ /* 0x000fe400080006ff */
[----:B-1----:R-:W-:Y:S02]  /*09b0*/  ULEA UR6, UR6, UR5, 0x18 ;  /* 0x0000000506067291 */ /* 0x002fe4000f8ec0ff */
[----:B------:R-:W-:-:S04]  /*09c0*/  UIADD3 UR4, UPT, UPT, -UR4, 0x100000, URZ ;  /* 0x0010000004047890 */ /* 0x000fc8000fffe1ff */
[----:B------:R-:W-:Y:S02]  /*09d0*/  USHF.L.U32 UR5, UR4, 0xb, URZ ;  /* 0x0000000b04057899 */ /* 0x000fe400080006ff */
[----:B------:R-:W-:Y:S01]  /*09e0*/  USHF.L.U32 UR4, UR4, 0x1, URZ ;  /* 0x0000000104047899 */ /* 0x000fe200080006ff */
[----:B------:R-:W1:Y:S03]  /*09f0*/  FENCE.VIEW.ASYNC.S ;  /* 0x00000000000073c6 */ /* 0x000e660000000000 */
[----:B-1----:R2:W1:Y:S08]  /*0a00*/  SYNCS.EXCH.64 URZ, [UR6+0x60], UR8 ;  /* 0x0000600806ff75b2 */ /* 0x0024700008000100 */
[----:B------:R2:W1:Y:S01]  /*0a10*/  SYNCS.EXCH.64 URZ, [UR6+0x70], UR4 ;  /* 0x0000700406ff75b2 */ /* 0x0004620008000100 */
[----:B------:R2:W1:Y:S01]  /*0a20*/  SYNCS.EXCH.64 URZ, [UR6+0x68], UR8 ;  /* 0x0000680806ff75b2 */ /* 0x0004620008000100 */
[----:B------:R2:W1:Y:S02]  /*0a30*/  SYNCS.EXCH.64 URZ, [UR6+0x78], UR4 ;  /* 0x0000780406ff75b2 */ /* 0x0004640008000100 */
[----:B--2---:R-:W-:Y:S01]  /*0a40*/  NOP ;  /* 0x0000000000007918 */ /* 0x004fe20000000000 */
.L_x_12:
        /* <DEDUP_REMOVED lines=20> */
[----:B------:R2:W1:Y:S01]  /*0b90*/  SYNCS.EXCH.64 URZ, [UR4+0xa8], UR6 ;  /* 0x0000a80604ff75b2 */ /* 0x0004620008000100 */
[----:B------:R2:W1:Y:S01]  /*0ba0*/  SYNCS.EXCH.64 URZ, [UR4+0x90], UR8 ;  /* 0x0000900804ff75b2 */ /* 0x0004620008000100 */
[----:B------:R2:W1:Y:S01]  /*0bb0*/  SYNCS.EXCH.64 URZ, [UR4+0xb0], UR6 ;  /* 0x0000b00604ff75b2 */ /* 0x0004620008000100 */
[----:B------:R2:W1:Y:S01]  /*0bc0*/  SYNCS.EXCH.64 URZ, [UR4+0x98], UR8 ;  /* 0x0000980804ff75b2 */ /* 0x0004620008000100 */
[----:B------:R2:W1:Y:S02]  /*0bd0*/  SYNCS.EXCH.64 URZ, [UR4+0xb8], UR6 ;  /* 0x0000b80604ff75b2 */ /* 0x0004640008000100 */
[----:B--2---:R-:W-:Y:S01]  /*0be0*/  NOP ;  /* 0x0000000000007918 */ /* 0x004fe20000000000 */
.L_x_13:
[----:B------:R-:W2:Y:S01]  /*0bf0*/  SHFL.IDX PT, R2, R85, RZ, 0x1f ;  /* 0x00001fff55027589 */ /* 0x000ea200000e0000 */
[----:B------:R-:W-:Y:S01]  /*0c00*/  NOP ;  /* 0x0000000000007918 */ /* 0x000fe20000000000 */
[----:B--2---:R-:W-:-:S13]  /*0c10*/  ISETP.NE.AND P0, PT, R2, 0x3, PT ;  /* 0x000000030200780c */ /* 0x004fda0003f05270 */
[----:B------:R-:W-:Y:S05]  /*0c20*/  @P0 BRA `(.L_x_14) ;  /* 0x0000000000380947 */ /* 0x000fea0003800000 */
[----:B------:R-:W2:Y:S01]  /*0c30*/  S2UR UR5, SR_CgaCtaId ;  /* 0x00000000000579c3 */ /* 0x000ea20000008800 */
[----:B-1----:R-:W-:Y:S01]  /*0c40*/  UMOV UR4, 0x400 ;  /* 0x0000040000047882 */ /* 0x002fe20000000000 */
[----:B------:R-:W-:Y:S01]  /*0c50*/  UMOV UR6, 0x20 ;  /* 0x0000002000067882 */ /* 0x000fe20000000000 */
[----:B------:R-:W-:Y:S01]  /*0c60*/  ELECT P0, URZ, PT ;  /* 0x0000000000ff782f */ /* 0x000fe20003800000 */
[----:B------:R-:W-:-:S04]  /*0c70*/  UIADD3 UR6, UPT, UPT, -UR6, 0x100000, URZ ;  /* 0x0010000006067890 */ /* 0x000fc8000fffe1ff */
[----:B------:R-:W-:Y:S02]  /*0c80*/  USHF.L.U32 UR7, UR6, 0xb, URZ ;  /* 0x0000000b06077899 */ /* 0x000fe400080006ff */
[----:B------:R-:W-:Y:S02]  /*0c90*/  USHF.L.U32 UR6, UR6, 0x1, URZ ;  /* 0x0000000106067899 */ /* 0x000fe400080006ff */
[----:B--2---:R-:W-:Y:S01]  /*0ca0*/  ULEA UR4, UR5, UR4, 0x18 ;  /* 0x0000000405047291 */ /* 0x004fe2000f8ec0ff */
[----:B------:R-:W1:Y:S11]  /*0cb0*/  FENCE.VIEW.ASYNC.S ;  /* 0x00000000000073c6 */ /* 0x000e760000000000 */
[----:B-1----:R2:W1:Y:S01]  /*0cc0*/  SYNCS.EXCH.64 URZ, [UR4+0xc0], UR6 ;  /* 0x0000c00604ff75b2 */ /* 0x0024620008000100 */
[----:B------:R2:W1:Y:S01]  /*0cd0*/  SYNCS.EXCH.64 URZ, [UR4+0xd0], UR6 ;  /* 0x0000d00604ff75b2 */ /* 0x0004620008000100 */
[----:B------:R2:W1:Y:S01]  /*0ce0*/  SYNCS.EXCH.64 URZ, [UR4+0xc8], UR6 ;  /* 0x0000c80604ff75b2 */ /* 0x0004620008000100 */
[----:B------:R2:W1:Y:S02]  /*0cf0*/  SYNCS.EXCH.64 URZ, [UR4+0xd8], UR6 ;  /* 0x0000d80604ff75b2 */ /* 0x0004640008000100 */
[----:B--2---:R-:W-:Y:S01]  /*0d00*/  NOP ;  /* 0x0000000000007918 */ /* 0x004fe20000000000 */
.L_x_14:
[----:B-1----:R-:W1:Y:S01]  /*0d10*/  LDCU UR4, c[0x0][0x36c] ;  /* 0x00006d80ff0477ac */ /* 0x002e620008000800 */
[----:B------:R-:W-:Y:S01]  /*0d20*/  ISETP.NE.OR P3, PT, R0, 0x2, !P3 ;  /* 0x000000020000780c */ /* 0x000fe20005f65670 */
[----:B------:R-:W-:Y:S01]  /*0d30*/  NOP ;  /* 0x0000000000007918 */ /* 0x000fe20000000000 */
[----:B------:R-:W-:Y:S01]  /*0d40*/  LOP3.LUT R0, R93, 0x1f, RZ, 0xc0, !PT ;  /* 0x0000001f5d007812 */ /* 0x000fe200078ec0ff */
[----:B------:R-:W-:Y:S02]  /*0d50*/  UISETP.NE.AND UP4, UPT, UR17, URZ, UPT ;  /* 0x000000ff1100728c */ /* 0x000fe4000bf85270 */
[----:B-1----:R-:W-:-:S09]  /*0d60*/  UISETP.EQ.U32.AND UP5, UPT, UR4, 0x1, UPT ;  /* 0x000000010400788c */ /* 0x002fd2000bfa2070 */
[----:B------:R-:W-:Y:S05]  /*0d70*/  BRA.U !UP5, `(.L_x_15) ;  /* 0x000000010d087547 */ /* 0x000fea000b800000 */
[----:B---34-:R-:W-:Y:S01]  /*0d80*/  UCGABAR_ARV ;  /* 0x00000000000079c7 */ /* 0x018fe20008000000 */
[----:B------:R-:W-:Y:S05]  /*0d90*/  BRA `(.L_x_16) ;  /* 0x0000000000047947 */ /* 0x000fea0003800000 */
.L_x_15:
[----:B---34-:R-:W-:Y:S01]  /*0da0*/  NOP ;  /* 0x0000000000007918 */ /* 0x018fe20000000000 */
.L_x_16:
[----:B------:R-:W1:Y:S01]  /*0db0*/  S2UR UR7, SR_CTAID.X ;  /* 0x00000000000779c3 */ /* 0x000e620000002500 */
[----:B------:R-:W-:-:S05]  /*0dc0*/  CS2R.32 R3, SR_CgaSize ;  /* 0x0000000000037805 */ /* 0x000fca0000008a00 */
[----:B------:R-:W-:-:S05]  /*0dd0*/  IMAD R3, R3, -0xa0, RZ ;  /* 0xffffff6003037824 */ /* 0x000fca00078e02ff */
[----:B------:R-:W-:-:S14]  /*0de0*/  R2UR UR5, R3 ;  /* 0x00000000030572ca */ /* 0x000fdc00000e0000 */
[----:B------:R-:W2:Y:S01]  /*0df0*/  LDCU UR5, c[0x0][UR5+0x2b0] ;  /* 0x00005600050577ac */ /* 0x000ea20008000800 */
[----:B------:R-:W-:-:S05]  /*0e00*/  CS2R.32 R3, SR_CgaSize ;  /* 0x0000000000037805 */ /* 0x000fca0000008a00 */
[----:B------:R-:W-:-:S05]  /*0e10*/  IMAD R3, R3, -0xa0, RZ ;  /* 0xffffff6003037824 */ /* 0x000fca00078e02ff */
[----:B------:R-:W-:-:S14]  /*0e20*/  R2UR UR4, R3 ;  /* 0x00000000030472ca */ /* 0x000fdc00000e0000 */
[----:B------:R-:W3:Y:S01]  /*0e30*/  LDCU UR4, c[0x0][UR4+0x2b4] ;  /* 0x00005680040477ac */ /* 0x000ee20008000800 */
[----:B------:R-:W4:Y:S01]  /*0e40*/  S2UR UR8, SR_CTAID.Y ;  /* 0x00000000000879c3 */ /* 0x000f220000002600 */
[----:B------:R-:W3:Y:S01]  /*0e50*/  LDCU UR21, c[0x0][0xb24] ;  /* 0x00016480ff1577ac */ /* 0x000ee20008000800 */
[----:B------:R-:W-:-:S05]  /*0e60*/  CS2R.32 R3, SR_CgaSize ;  /* 0x0000000000037805 */ /* 0x000fca0000008a00 */
[----:B------:R-:W-:-:S05]  /*0e70*/  IMAD R3, R3, -0xa0, RZ ;  /* 0xffffff6003037824 */ /* 0x000fca00078e02ff */
[----:B------:R-:W-:-:S14]  /*0e80*/  R2UR UR62, R3 ;  /* 0x00000000033e72ca */ /* 0x000fdc00000e0000 */
[----:B------:R-:W4:Y:S01]  /*0e90*/  LDCU UR62, c[0x0][UR62+0x2a0] ;  /* 0x000054003e3e77ac */ /* 0x000f220008000800 */
[----:B------:R-:W4:Y:S01]  /*0ea0*/  S2UR UR9, SR_CgaCtaId ;  /* 0x00000000000979c3 */ /* 0x000f220000008800 */
[----:B------:R-:W-:-:S05]  /*0eb0*/  CS2R.32 R3, SR_CgaSize ;  /* 0x0000000000037805 */ /* 0x000fca0000008a00 */
[----:B------:R-:W-:-:S05]  /*0ec0*/  IMAD R3, R3, -0xa0, RZ ;  /* 0xffffff6003037824 */ /* 0x000fca00078e02ff */
[----:B------:R-:W-:-:S14]  /*0ed0*/  R2UR UR59, R3 ;  /* 0x00000000033b72ca */ /* 0x000fdc00000e0000 */
[----:B------:R-:W4:Y:S01]  /*0ee0*/  LDCU UR59, c[0x0][UR59+0x2a4] ;  /* 0x000054803b3b77ac */ /* 0x000f220008000800 */
[----:B------:R-:W4:Y:S01]  /*0ef0*/  LDCU UR42, c[0x0][0xb24] ;  /* 0x00016480ff2a77ac */ /* 0x000f220008000800 */
[----:B-1----:R-:W-:Y:S01]  /*0f00*/  I2FP.F32.U32 R3, UR7 ;  /* 0x0000000700037c45 */ /* 0x002fe20008201000 */
[----:B------:R-:W1:Y:S01]  /*0f10*/  S2UR UR36, SR_CTAID.Z ;  /* 0x00000000002479c3 */ /* 0x000e620000002700 */
[----:B------:R-:W1:Y:S03]  /*0f20*/  LDCU UR27, c[0x0][0xb30] ;  /* 0x00016600ff1b77ac */ /* 0x000e660008000800 */
[----:B--2---:R-:W-:Y:S01]  /*0f30*/  FMUL R3, R3, UR5 ;  /* 0x0000000503037c20 */ /* 0x004fe20008400000 */
[----:B---3--:R-:W-:Y:S01]  /*0f40*/  UISETP.GE.AND UP2, UPT, UR21, 0x1, UPT ;  /* 0x000000011500788c */ /* 0x008fe2000bf46270 */
[----:B----4-:R-:W-:Y:S01]  /*0f50*/  I2FP.F32.U32 R2, UR8 ;  /* 0x0000000800027c45 */ /* 0x010fe20008201000 */
[----:B------:R-:W-:Y:S01]  /*0f60*/  UMOV UR16, UR7 ;  /* 0x0000000700107c82 */ /* 0x000fe20008000000 */
[----:B------:R-:W-:-:S02]  /*0f70*/  UMOV UR20, UR8 ;  /* 0x0000000800147c82 */ /* 0x000fc40008000000 */
[----:B------:R-:W2:Y:S01]  /*0f80*/  F2I.U32.TRUNC.NTZ R3, R3 ;  /* 0x0000000300037305 */ /* 0x000ea2000020f000 */
[----:B------:R-:W-:Y:S01]  /*0f90*/  FMUL R2, R2, UR4 ;  /* 0x0000000402027c20 */ /* 0x000fe20008400000 */
[----:B------:R-:W-:-:S06]  /*0fa0*/  USHF.L.U32 UR28, UR9, 0xa, URZ ;  /* 0x0000000a091c7899 */ /* 0x000fcc00080006ff */
[----:B------:R-:W3:Y:S01]  /*0fb0*/  F2I.U32.TRUNC.NTZ R2, R2 ;  /* 0x0000000200027305 */ /* 0x000ee2000020f000 */
[----:B--2---:R-:W-:Y:S02]  /*0fc0*/  R2UR UR4, R3 ;  /* 0x00000000030472ca */ /* 0x004fe400000e0000 */
[----:B---3--:R-:W-:Y:S02]  /*0fd0*/  R2UR UR6, R2 ;  /* 0x00000000020672ca */ /* 0x008fe400000e0000 */
[----:B------:R-:W-:-:S09]  /*0fe0*/  PRMT R2, RZ, 0x7610, R2 ;  /* 0x00007610ff027816 */ /* 0x000fd20000000002 */
[----:B------:R-:W-:-:S04]  /*0ff0*/  UIADD3 UR5, UPT, UPT, -UR4, URZ, URZ ;  /* 0x000000ff04057290 */ /* 0x000fc8000fffe1ff */
[----:B------:R-:W-:Y:S02]  /*1000*/  UIMAD UR62, UR62, UR5, UR7 ;  /* 0x000000053e3e72a4 */ /* 0x000fe4000f8e0207 */
[----:B------:R-:W-:-:S04]  /*1010*/  UIADD3 UR4, UPT, UPT, -UR6, URZ, URZ ;  /* 0x000000ff06047290 */ /* 0x000fc8000fffe1ff */
[----:B------:R-:W-:Y:S01]  /*1020*/  UIMAD UR59, UR59, UR4, UR8 ;  /* 0x000000043b3b72a4 */ /* 0x000fe2000f8e0208 */
[----:B-1----:R-:W-:Y:S11]  /*1030*/  BRA.U UP4, `(.L_x_17) ;  /* 0x0000000104247547 */ /* 0x002ff6000b800000 */
[----:B------:R-:W-:Y:S02]  /*1040*/  UISETP.NE.AND UP0, UPT, UR59, URZ, UPT ;  /* 0x000000ff3b00728c */ /* 0x000fe4000bf05270 */
[----:B------:R-:W-:Y:S02]  /*1050*/  UISETP.NE.AND UP1, UPT, UR59, 0x1, UPT ;  /* 0x000000013b00788c */ /* 0x000fe4000bf25270 */
[----:B------:R-:W-:Y:S02]  /*1060*/  UISETP.EQ.OR UP0, UPT, UR62, URZ, !UP0 ;  /* 0x000000ff3e00728c */ /* 0x000fe4000c702670 */
[----:B------:R-:W-:Y:S02]  /*1070*/  USEL UR4, URZ, 0x2, UP1 ;  /* 0x00000002ff047887 */ /* 0x000fe40008800000 */
[----:B------:R-:W-:Y:S02]  /*1080*/  USEL UR5, URZ, 0x1, !UP0 ;  /* 0x00000001ff057887 */ /* 0x000fe4000c000000 */
[----:B------:R-:W-:-:S04]  /*1090*/  UISETP.NE.AND UP0, UPT, UR62, URZ, UPT ;  /* 0x000000ff3e00728c */ /* 0x000fc8000bf05270 */
[----:B------:R-:W-:-:S04]  /*10a0*/  USEL UR4, UR4, 0x2, UP0 ;  /* 0x0000000204047887 */ /* 0x000fc80008000000 */
[----:B------:R-:W-:-:S06]  /*10b0*/  UIADD3 UR4, UPT, UPT, UR5, UR4, URZ ;  /* 0x0000000405047290 */ /* 0x000fcc000fffe0ff */
[----:B------:R-:W-:Y:S02]  /*10c0*/  MOV R2, UR4 ;  /* 0x0000000400027c02 */ /* 0x000fe40008000f00 */
.L_x_17:
[----:B------:R-:W-:Y:S05]  /*10d0*/  BRA.U !UP2, `(.L_x_18) ;  /* 0x000000010ad47547 */ /* 0x000fea000b800000 */
[----:B------:R-:W1:Y:S01]  /*10e0*/  LDCU.128 UR12, c[0x0][0xb10] ;  /* 0x00016200ff0c77ac */ /* 0x000e620008000c00 */
[----:B------:R-:W2:Y:S01]  /*10f0*/  LDCU UR6, c[0x0][0x370] ;  /* 0x00006e00ff0677ac */ /* 0x000ea20008000800 */
[----:B------:R-:W3:Y:S01]  /*1100*/  LDCU UR5, c[0x0][0x374] ;  /* 0x00006e80ff0577ac */ /* 0x000ee20008000800 */
[----:B------:R-:W4:Y:S01]  /*1110*/  LDCU UR26, c[0x0][0xb0c] ;  /* 0x00016180ff1a77ac */ /* 0x000f220008000800 */
[----:B------:R-:W4:Y:S01]  /*1120*/  LDCU UR4, c[0x0][0xb20] ;  /* 0x00016400ff0477ac */ /* 0x000f220008000800 */
[----:B------:R-:W4:Y:S01]  /*1130*/  LDCU.64 UR8, c[0x0][0xb28] ;  /* 0x00016500ff0877ac */ /* 0x000f220008000a00 */
[----:B-1----:R-:W-:Y:S02]  /*1140*/  UISETP.NE.AND UP0, UPT, UR14, 0x1, UPT ;  /* 0x000000010e00788c */ /* 0x002fe4000bf05270 */
[----:B---3--:R-:W-:Y:S02]  /*1150*/  UIMAD.WIDE.U32 UR10, UR5, UR15, URZ ;  /* 0x0000000f050a72a5 */ /* 0x008fe4000f8e00ff */
[----:B--2---:R-:W-:-:S02]  /*1160*/  UIMAD.WIDE.U32 UR22, UR6, UR12, URZ ;  /* 0x0000000c061672a5 */ /* 0x004fc4000f8e00ff */
[----:B----4-:R-:W-:Y:S02]  /*1170*/  UISETP.NE.AND UP1, UPT, UR26, 0x1, UPT ;  /* 0x000000011a00788c */ /* 0x010fe4000bf25270 */
[----:B------:R-:W-:Y:S01]  /*1180*/  UISETP.NE.AND UP2, UPT, UR21, 0x1, UPT ;  /* 0x000000011500788c */ /* 0x000fe2000bf45270 */
[----:B------:R-:W-:Y:S02]  /*1190*/  UMOV UR10, UR11 ;  /* 0x0000000b000a7c82 */ /* 0x000fe40008000000 */
[----:B------:R-:W-:Y:S01]  /*11a0*/  UMOV UR22, UR23 ;  /* 0x0000001700167c82 */ /* 0x000fe20008000000 */
[----:B------:R-:W-:Y:S02]  /*11b0*/  @UP0 USHF.R.U32.HI UR5, URZ, UR4, UR10 ;  /* 0x00000004ff050299 */ /* 0x000fe4000801160a */
[----:B------:R-:W-:Y:S02]  /*11c0*/  UIMAD.WIDE.U32 UR24, UR20, UR15, URZ ;  /* 0x0000000f141872a5 */ /* 0x000fe4000f8e00ff */
[----:B------:R-:W-:-:S02]  /*11d0*/  UIMAD.WIDE.U32 UR10, UR5, UR8, URZ ;  /* 0x00000008050a72a5 */ /* 0x000fc4000f8e00ff */
[----:B------:R-:W-:Y:S02]  /*11e0*/  @UP1 USHF.R.U32.HI UR6, URZ, UR13, UR22 ;  /* 0x0000000dff061299 */ /* 0x000fe40008011616 */
[----:B------:R-:W-:Y:S02]  /*11f0*/  UIMAD.WIDE.U32 UR18, UR16, UR12, URZ ;  /* 0x0000000c101272a5 */ /* 0x000fe4000f8e00ff */
[----:B------:R-:W-:Y:S01]  /*1200*/  UIMAD.WIDE.U32 UR22, UR6, UR8, URZ ;  /* 0x00000008061672a5 */ /* 0x000fe2000f8e00ff */
[----:B------:R-:W-:Y:S01]  /*1210*/  UMOV UR24, UR25 ;  /* 0x0000001900187c82 */ /* 0x000fe20008000000 */
[----:B------:R-:W-:Y:S01]  /*1220*/  UMOV UR10, UR11 ;  /* 0x0000000b000a7c82 */ /* 0x000fe20008000000 */
[----:B------:R-:W-:Y:S02]  /*1230*/  USHF.R.U32.HI UR24, URZ, UR4, UR24 ;  /* 0x00000004ff187299 */ /* 0x000fe40008011618 */
[----:B------:R-:W-:Y:S02]  /*1240*/  @UP2 USHF.R.U32.HI UR5, URZ, UR9, UR10 ;  /* 0x00000009ff052299 */ /* 0x000fe4000801160a */
[----:B------:R-:W-:Y:S01]  /*1250*/  UMOV UR7, UR23 ;  /* 0x0000001700077c82 */ /* 0x000fe20008000000 */
[----:B------:R-:W-:Y:S01]  /*1260*/  UMOV UR18, UR19 ;  /* 0x0000001300127c82 */ /* 0x000fe20008000000 */
[----:B------:R-:W-:-:S02]  /*1270*/  @UP2 USHF.R.U32.HI UR6, URZ, UR9, UR7 ;  /* 0x00000009ff062299 */ /* 0x000fc40008011607 */
[----:B------:R-:W-:Y:S02]  /*1280*/  USHF.R.U32.HI UR13, URZ, UR13, UR18 ;  /* 0x0000000dff0d7299 */ /* 0x000fe40008011612 */
[----:B------:R-:W-:Y:S02]  /*1290*/  USEL UR4, UR20, UR24, !UP0 ;  /* 0x0000001814047287 */ /* 0x000fe4000c000000 */
[----:B------:R-:W-:Y:S02]  /*12a0*/  UIMAD UR7, UR5, UR21, URZ ;  /* 0x00000015050772a4 */ /* 0x000fe4000f8e02ff */
[----:B------:R-:W-:Y:S02]  /*12b0*/  USEL UR5, UR16, UR13, !UP1 ;  /* 0x0000000d10057287 */ /* 0x000fe4000c800000 */
[----:B------:R-:W-:Y:S02]  /*12c0*/  UIMAD UR12, UR6, UR21, URZ ;  /* 0x00000015060c72a4 */ /* 0x000fe4000f8e02ff */
[----:B------:R-:W-:-:S02]  /*12d0*/  UISETP.GE.AND UP0, UPT, UR4, UR7, UPT ;  /* 0x000000070400728c */ /* 0x000fc4000bf06270 */
[----:B------:R-:W-:Y:S02]  /*12e0*/  UIMAD.WIDE.U32 UR10, UR4, UR8, URZ ;  /* 0x00000008040a72a5 */ /* 0x000fe4000f8e00ff */
[----:B------:R-:W-:Y:S02]  /*12f0*/  UISETP.GE.OR UP0, UPT, UR5, UR12, UP0 ;  /* 0x0000000c0500728c */ /* 0x000fe40008706670 */
[----:B------:R-:W-:Y:S02]  /*1300*/  UIMAD.WIDE.U32 UR12, UR5, UR8, URZ ;  /* 0x00000008050c72a5 */ /* 0x000fe4000f8e00ff */
[----:B------:R-:W-:Y:S01]  /*1310*/  UIADD3 UR10, UPT, UPT, -UR4, URZ, URZ ;  /* 0x000000ff040a7290 */ /* 0x000fe2000fffe1ff */
[----:B------:R-:W-:Y:S01]  /*1320*/  UMOV UR8, UR11 ;  /* 0x0000000b00087c82 */ /* 0x000fe20008000000 */
[----:B------:R-:W-:Y:S02]  /*1330*/  UIADD3 UR11, UPT, UPT, -UR5, URZ, URZ ;  /* 0x000000ff050b7290 */ /* 0x000fe4000fffe1ff */
[----:B------:R-:W-:-:S03]  /*1340*/  USHF.R.U32.HI UR8, URZ, UR9, UR8 ;  /* 0x00000009ff087299 */ /* 0x000fc60008011608 */
[----:B------:R-:W-:Y:S01]  /*1350*/  @!UP0 UMOV UR7, UR13 ;  /* 0x0000000d00078c82 */ /* 0x000fe20008000000 */
[----:B------:R-:W-:Y:S02]  /*1360*/  UIMAD UR20, UR14, UR10, UR20 ;  /* 0x0000000a0e1472a4 */ /* 0x000fe4000f8e0214 */
[----:B------:R-:W-:Y:S02]  /*1370*/  USEL UR8, UR4, UR8, !UP2 ;  /* 0x0000000804087287 */ /* 0x000fe4000d000000 */
[----:B------:R-:W-:Y:S02]  /*1380*/  @!UP0 USHF.R.U32.HI UR7, URZ, UR9, UR7 ;  /* 0x00000009ff078299 */ /* 0x000fe40008011607 */
[----:B------:R-:W-:Y:S02]  /*1390*/  UIADD3 UR9, UPT, UPT, -UR8, URZ, URZ ;  /* 0x000000ff08097290 */ /* 0x000fe4000fffe1ff */
[----:B------:R-:W-:Y:S02]  /*13a0*/  @!UP0 USEL UR7, UR5, UR7, !UP2 ;  /* 0x0000000705078287 */ /* 0x000fe4000d000000 */
[----:B------:R-:W-:-:S02]  /*13b0*/  UIMAD UR9, UR21, UR9, UR4 ;  /* 0x00000009150972a4 */ /* 0x000fc4000f8e0204 */
[----:B------:R-:W-:Y:S02]  /*13c0*/  @!UP0 UIADD3 UR8, UPT, UPT, UR8, -UR7, URZ ;  /* 0x8000000708088290 */ /* 0x000fe4000fffe0ff */
[----:B------:R-:W-:Y:S02]  /*13d0*/  @!UP0 UIMAD UR6, UR9, UR6, UR7 ;  /* 0x00000006090682a4 */ /* 0x000fe4000f8e0207 */
[----:B------:R-:W-:Y:S02]  /*13e0*/  @!UP0 UIMAD UR4, UR8, UR21, UR5 ;  /* 0x00000015080482a4 */ /* 0x000fe4000f8e0205 */
[----:B------:R-:W-:Y:S02]  /*13f0*/  UIMAD UR16, UR26, UR11, UR16 ;  /* 0x0000000b1a1072a4 */ /* 0x000fe4000f8e0210 */
[----:B------:R-:W-:Y:S01]  /*1400*/  UIMAD UR20, UR4, UR14, UR20 ;  /* 0x0000000e041472a4 */ /* 0x000fe2000f8e0214 */
[----:B------:R-:W-:Y:S02]  /*1410*/  @!UP0 UMOV UR5, UR6 ;  /* 0x0000000600058c82 */ /* 0x000fe40008000000 */
[----:B------:R-:W-:-:S12]  /*1420*/  UIMAD UR16, UR5, UR26, UR16 ;  /* 0x0000001a051072a4 */ /* 0x000fd8000f8e0210 */
.L_x_18:
[----:B------:R-:W-:Y:S02]  /*1430*/  UISETP.NE.AND UP1, UPT, UR27, 0x1, UPT ;  /* 0x000000011b00788c */ /* 0x000fe4000bf25270 */
[----:B------:R-:W-:Y:S02]  /*1440*/  UISETP.NE.AND UP0, UPT, UR17, 0x2, UPT ;  /* 0x000000021100788c */ /* 0x000fe4000bf05270 */
[----:B------:R-:W-:-:S05]  /*1450*/  ULOP3.LUT UR28, UR28, 0x400, URZ, 0xc0, !UPT ;  /* 0x000004001c1c7892 */ /* 0x000fca000f8ec0ff */
[----:B------:R-:W-:Y:S07]  /*1460*/  BRA.U UP1, `(.L_x_19) ;  /* 0x0000000101447547 */ /* 0x000fee000b800000 */
[----:B------:R-:W1:Y:S01]  /*1470*/  LDCU.128 UR8, c[0x0][0xb10] ;  /* 0x00016200ff0877ac */ /* 0x000e620008000c00 */
[----:B------:R-:W2:Y:S01]  /*1480*/  LDCU UR12, c[0x0][0xb0c] ;  /* 0x00016180ff0c77ac */ /* 0x000ea20008000800 */
[----:B------:R-:W3:Y:S01]  /*1490*/  LDCU UR13, c[0x0][0xb20] ;  /* 0x00016400ff0d77ac */ /* 0x000ee20008000800 */
[----:B-1----:R-:W-:Y:S02]  /*14a0*/  UIMAD.WIDE.U32 UR6, UR16, UR8, URZ ;  /* 0x00000008100672a5 */ /* 0x002fe4000f8e00ff */
[----:B------:R-:W-:Y:S02]  /*14b0*/  UIMAD.WIDE.U32 UR4, UR20, UR11, URZ ;  /* 0x0000000b140472a5 */ /* 0x000fe4000f8e00ff */
[----:B--2---:R-:W-:Y:S02]  /*14c0*/  UISETP.NE.AND UP2, UPT, UR12, 0x1, UPT ;  /* 0x000000010c00788c */ /* 0x004fe4000bf45270 */
[----:B------:R-:W-:Y:S01]  /*14d0*/  UISETP.NE.AND UP1, UPT, UR10, 0x1, UPT ;  /* 0x000000010a00788c */ /* 0x000fe2000bf25270 */
[----:B------:R-:W-:-:S02]  /*14e0*/  UMOV UR6, UR7 ;  /* 0x0000000700067c82 */ /* 0x000fc40008000000 */
[----:B------:R-:W-:Y:S01]  /*14f0*/  UMOV UR4, UR5 ;  /* 0x0000000500047c82 */ /* 0x000fe20008000000 */
[----:B------:R-:W-:Y:S02]  /*1500*/  USHF.R.U32.HI UR6, URZ, UR9, UR6 ;  /* 0x00000009ff067299 */ /* 0x000fe40008011606 */
[----:B---3--:R-:W-:Y:S02]  /*1510*/  USHF.R.U32.HI UR4, URZ, UR13, UR4 ;  /* 0x0000000dff047299 */ /* 0x008fe40008011604 */
[----:B------:R-:W-:Y:S02]  /*1520*/  USEL UR5, UR16, UR6, !UP2 ;  /* 0x0000000610057287 */ /* 0x000fe4000d000000 */
[----:B------:R-:W-:-:S04]  /*1530*/  USEL UR4, UR20, UR4, !UP1 ;  /* 0x0000000414047287 */ /* 0x000fc8000c800000 */
[----:B------:R-:W-:Y:S02]  /*1540*/  UIADD3 UR6, UPT, UPT, UR5, -UR4, URZ ;  /* 0x8000000405067290 */ /* 0x000fe4000fffe0ff */
[----:B------:R-:W-:Y:S02]  /*1550*/  UIADD3 UR4, UPT, UPT, -UR5, UR4, URZ ;  /* 0x0000000405047290 */ /* 0x000fe4000fffe1ff */
[----:B------:R-:W-:Y:S02]  /*1560*/  UIMAD UR20, UR6, UR10, UR20 ;  /* 0x0000000a061472a4 */ /* 0x000fe4000f8e0214 */
[----:B------:R-:W-:-:S12]  /*1570*/  UIMAD UR16, UR4, UR12, UR16 ;  /* 0x0000000c041072a4 */ /* 0x000fd8000f8e0210 */
.L_x_19:
[----:B------:R-:W-:Y:S05]  /*1580*/  BRA.U !UP5, `(.L_x_20) ;  /* 0x000000010d0c7547 */ /* 0x000fea000b800000 */
[----:B------:R-:W-:Y:S01]  /*1590*/  UCGABAR_WAIT ;  /* 0x0000000000007dc7 */ /* 0x000fe20008000000 */
[----:B------:R-:W-:Y:S01]  /*15a0*/  CCTL.IVALL ;  /* 0x00000000ff00798f */ /* 0x000fe20002000000 */
[----:B------:R-:W-:Y:S05]  /*15b0*/  BRA `(.L_x_21) ;  /* 0x0000000000047947 */ /* 0x000fea0003800000 */
.L_x_20:
[----:B------:R-:W-:Y:S06]  /*15c0*/  BAR.SYNC.DEFER_BLOCKING 0x0 ;  /* 0x0000000000007b1d */ /* 0x000fec0000010000 */
.L_x_21:
[----:B------:R-:W-:Y:S05]  /*15d0*/  BRA.U UP0, `(.L_x_22) ;  /* 0x0000001100907547 */ /* 0x000fea000b800000 */
[----:B------:R-:W1:Y:S01]  /*15e0*/  LDCU UR6, c[0x0][0x38c] ;  /* 0x00007180ff0677ac */ /* 0x000e620008000800 */
[----:B------:R-:W2:Y:S01]  /*15f0*/  S2UR UR8, SR_CgaCtaId ;  /* 0x00000000000879c3 */ /* 0x000ea20000008800 */
[----:B------:R-:W-:Y:S01]  /*1600*/  PLOP3.LUT P1, PT, PT, PT, UP3, 0x80, 0x8 ;  /* 0x000000000008781c */ /* 0x000fe20003f2f038 */
[----:B------:R-:W-:Y:S01]  /*1610*/  IMAD.MOV.U32 R12, RZ, RZ, 0x1 ;  /* 0x00000001ff0c7424 */ /* 0x000fe200078e00ff */
[----:B------:R-:W-:Y:S01]  /*1620*/  UMOV UR7, 0x400 ;  /* 0x0000040000077882 */ /* 0x000fe20000000000 */
[----:B------:R-:W-:Y:S01]  /*1630*/  UISETP.NE.AND UP1, UPT, UR17, URZ, UPT ;  /* 0x000000ff1100728c */ /* 0x000fe2000bf25270 */
[----:B------:R-:W-:Y:S02]  /*1640*/  ISETP.EQ.OR P2, PT, R0, RZ, P3 ;  /* 0x000000ff0000720c */ /* 0x000fe40001f42670 */
[----:B------:R-:W-:Y:S02]  /*1650*/  CS2R R10, SRZ ;  /* 0x00000000000a7805 */ /* 0x000fe4000001ff00 */
[----:B------:R-:W-:Y:S01]  /*1660*/  PLOP3.LUT P1, PT, P1, PT, PT, 0x8, 0x80 ;  /* 0x000000000080781c */ /* 0x000fe20000f2e170 */
[----:B------:R-:W-:Y:S01]  /*1670*/  IMAD.MOV.U32 R9, RZ, RZ, RZ ;  /* 0x000000ffff097224 */ /* 0x000fe200078e00ff */
[----:B------:R-:W3:Y:S01]  /*1680*/  LDCU UR40, c[0x0][0x370] ;  /* 0x00006e00ff2877ac */ /* 0x000ee20008000800 */
[----:B------:R-:W-:Y:S01]  /*1690*/  IMAD.MOV.U32 R8, RZ, RZ, 0x1 ;  /* 0x00000001ff087424 */ /* 0x000fe200078e00ff */
[----:B------:R-:W4:Y:S01]  /*16a0*/  LDCU.64 UR26, c[0x0][0x348] ;  /* 0x00006900ff1a77ac */ /* 0x000f220008000a00 */
[----:B-1----:R-:W-:-:S02]  /*16b0*/  UIADD3 UR5, UPT, UPT, UR6, 0x1f, URZ ;  /* 0x0000001f06057890 */ /* 0x002fc4000fffe0ff */
[----:B------:R-:W-:Y:S02]  /*16c0*/  USHF.R.U32.HI UR45, URZ, 0x5, UR28 ;  /* 0x00000005ff2d7899 */ /* 0x000fe4000801161c */
[----:B------:R-:W-:Y:S02]  /*16d0*/  USHF.R.S32.HI UR4, URZ, 0x1f, UR5 ;  /* 0x0000001fff047899 */ /* 0x000fe40008011405 */
[----:B------:R-:W-:Y:S02]  /*16e0*/  UIADD3 UR46, UPT, UPT, UR6, 0x3e, URZ ;  /* 0x0000003e062e7890 */ /* 0x000fe4000fffe0ff */
[----:B------:R-:W-:Y:S02]  /*16f0*/  ULEA.HI UR4, UR4, UR5, URZ, 0x5 ;  /* 0x0000000504047291 */ /* 0x000fe4000f8f28ff */
[----:B--2---:R-:W-:Y:S02]  /*1700*/  ULEA UR7, UR8, UR7, 0x18 ;  /* 0x0000000708077291 */ /* 0x004fe4000f8ec0ff */
[----:B------:R-:W-:-:S02]  /*1710*/  USHF.R.S32.HI UR43, URZ, 0x5, UR4 ;  /* 0x00000005ff2b7899 */ /* 0x000fc40008011404 */
[----:B------:R-:W-:Y:S02]  /*1720*/  UIADD3 UR4, UPT, UPT, UR6, -0x1, URZ ;  /* 0xffffffff06047890 */ /* 0x000fe4000fffe0ff */
[----:B------:R-:W-:Y:S02]  /*1730*/  UISETP.LT.U32.AND UP0, UPT, UR43, 0x3, UPT ;  /* 0x000000032b00788c */ /* 0x000fe4000bf01070 */
[----:B------:R-:W-:Y:S02]  /*1740*/  UISETP.GE.U32.AND UP2, UPT, UR4, -0x3f, UPT ;  /* 0xffffffc10400788c */ /* 0x000fe4000bf46070 */
[----:B------:R-:W-:Y:S01]  /*1750*/  USEL UR41, UR43, 0x3, UP0 ;  /* 0x000000032b297887 */ /* 0x000fe20008000000 */
[----:B------:R-:W1:Y:S03]  /*1760*/  LDCU UR39, c[0x0][0x374] ;  /* 0x00006e80ff2777ac */ /* 0x000e660008000800 */
[----:B------:R-:W-:-:S02]  /*1770*/  UIADD3 UR21, UPT, UPT, UR41, -0x1, URZ ;  /* 0xffffffff29157890 */ /* 0x000fc4000fffe0ff */
[----:B------:R-:W-:-:S03]  /*1780*/  USEL UR24, UR38, 0x2, UP1 ;  /* 0x0000000226187887 */ /* 0x000fc60008800000 */
[----:B------:R-:W-:Y:S02]  /*1790*/  @UP2 UIADD3 UR21, UPT, UPT, UR41, URZ, URZ ;  /* 0x000000ff29152290 */ /* 0x000fe4000fffe0ff */
[----:B------:R-:W-:Y:S02]  /*17a0*/  UIADD3 UR29, UPT, UPT, UR7, 0x4400, UR28 ;  /* 0x00004400071d7890 */ /* 0x000fe4000fffe01c */
[----:B------:R-:W-:Y:S02]  /*17b0*/  UIADD3 UR44, UPT, UPT, UR43, -UR41, URZ ;  /* 0x800000292b2c7290 */ /* 0x000fe4000fffe0ff */
[----:B------:R-:W-:Y:S01]  /*17c0*/  UIADD3 UR21, UPT, UPT, UR21, 0x1, URZ ;  /* 0x0000000115157890 */ /* 0x000fe2000fffe0ff */
[----:B---34-:R-:W-:-:S11]  /*17d0*/  UMOV UR5, URZ ;  /* 0x000000ff00057c82 */ /* 0x018fd60008000000 */
.L_x_42:
[----:B------:R-:W2:Y:S02]  /*17e0*/  S2UR UR4, SR_CgaCtaId ;  /* 0x00000000000479c3 */ /* 0x000ea40000008800 */
[----:B--2---:R-:W-:-:S09]  /*17f0*/  UISETP.NE.AND UP0, UPT, UR4, URZ, UPT ;  /* 0x000000ff0400728c */ /* 0x004fd2000bf05270 */
[----:B-1----:R-:W-:Y:S05]  /*1800*/  BRA.U UP0, `(.L_x_23) ;  /* 0x0000000100287547 */ /* 0x002fea000b800000 */
[----:B------:R-:W-:Y:S02]  /*1810*/  LEA R0, R9, UR7, 0x3 ;  /* 0x0000000709007c11 */ /* 0x000fe4000f8e18ff */
[----:B------:R-:W-:-:S04]  /*1820*/  SHF.L.U32 R3, R8, 0x1f, RZ ;  /* 0x0000001f08037819 */ /* 0x000fc800000006ff */
[----:B------:R-:W2:Y:S02]  /*1830*/  SYNCS.PHASECHK.TRANS64.TRYWAIT P0, [R0+URZ+0xd0], R3 ;  /* 0x0000d003000075a7 */ /* 0x000ea400080011ff */
[----:B--2---:R-:W-:Y:S05]  /*1840*/  @!P0 BRA `(.L_x_24) ;  /* 0x0000005c00788947 */ /* 0x004fea0003800000 */
.L_x_111:
[----:B------:R3:W-:Y:S01]  /*1850*/  SYNCS.ARRIVE.TRANS64.A1T0 RZ, [R0+URZ+0xc0], RZ ;  /* 0x0000c0ff00ff79a7 */ /* 0x0007e200081000ff */
[----:B------:R-:W-:-:S05]  /*1860*/  VIADD R9, R9, 0x1 ;  /* 0x0000000109097836 */ /* 0x000fca0000000000 */
[----:B------:R-:W-:-:S04]  /*1870*/  ISETP.NE.AND P0, PT, R9, 0x2, PT ;  /* 0x000000020900780c */ /* 0x000fc80003f05270 */
[----:B--2---:R-:W-:Y:S02]  /*1880*/  SEL R3, RZ, 0x1, P0 ;  /* 0x00000001ff037807 */ /* 0x004fe40000000000 */
[----:B------:R-:W-:Y:S02]  /*1890*/  SEL R9, R9, RZ, P0 ;  /* 0x000000ff09097207 */ /* 0x000fe40000000000 */
[----:B------:R-:W-:-:S07]  /*18a0*/  LOP3.LUT R8, R8, R3, RZ, 0x3c, !PT ;  /* 0x0000000308087212 */ /* 0x000fce00078e3cff */
.L_x_23:
[----:B------:R-:W-:Y:S01]  /*18b0*/  ULEA UR4, UR5, UR7, 0x3 ;  /* 0x0000000705047291 */ /* 0x000fe2000f8e18ff */
[----:B---3--:R-:W-:Y:S01]  /*18c0*/  SHF.L.U32 R0, R12, 0x1f, RZ ;  /* 0x0000001f0c007819 */ /* 0x008fe200000006ff */
[----:B------:R-:W-:Y:S02]  /*18d0*/  UISETP.GE.U32.AND UP0, UPT, UR46, 0x3f, UPT ;  /* 0x0000003f2e00788c */ /* 0x000fe4000bf06070 */
[----:B------:R-:W-:Y:S02]  /*18e0*/  USHF.L.U32 UR11, UR20, 0x7, URZ ;  /* 0x00000007140b7899 */ /* 0x000fe400080006ff */
[----:B------:R-:W-:Y:S01]  /*18f0*/  ULEA UR35, UR16, UR45, 0x6 ;  /* 0x0000002d10237291 */ /* 0x000fe2000f8e30ff */
[----:B------:R-:W-:Y:S02]  /*1900*/  UMOV UR13, URZ ;  /* 0x000000ff000d7c82 */ /* 0x000fe40008000000 */
[----:B------:R2:W3:Y:S02]  /*1910*/  SYNCS.PHASECHK.TRANS64.TRYWAIT P0, [UR4+0x18], R0 ;  /* 0x00001800ff0075a7 */ /* 0x0004e40008001104 */
[----:B------:R-:W-:Y:S07]  /*1920*/  BRA.U !UP0, `(.L_x_25) ;  /* 0x0000000108bc7547 */ /* 0x000fee000b800000 */
[----:B------:R-:W-:Y:S01]  /*1930*/  UMOV UR6, URZ ;  /* 0x000000ff00067c82 */ /* 0x000fe20008000000 */
[----:B------:R-:W-:-:S05]  /*1940*/  UMOV UR4, UR5 ;  /* 0x0000000500047c82 */ /* 0x000fca0008000000 */
.L_x_31:
[----:B------:R-:W-:Y:S01]  /*1950*/  ULEA UR33, UR4, UR7, 0x3 ;  /* 0x0000000704217291 */ /* 0x000fe2000f8e18ff */
[----:B---3--:R-:W-:Y:S01]  /*1960*/  @!P3 MOV R2, 0x1800 ;  /* 0x000018000002b802 */ /* 0x008fe20000000f00 */
[----:B-1-3--:R-:W-:Y:S10]  /*1970*/  @P0 BRA `(.L_x_26) ;  /* 0x00000000000c0947 */ /* 0x00aff40003800000 */
[----:B------:R-:W-:-:S04]  /*1980*/  SHF.L.U32 R3, R12, 0x1f, RZ ;  /* 0x0000001f0c037819 */ /* 0x000fc800000006ff */
[----:B------:R-:W3:Y:S02]  /*1990*/  SYNCS.PHASECHK.TRANS64.TRYWAIT P0, [UR33+0x18], R3 ;  /* 0x00001803ff0075a7 */ /* 0x000ee40008001121 */
[----:B---3--:R-:W-:Y:S05]  /*19a0*/  @!P0 BRA `(.L_x_27) ;  /* 0x0000005c00348947 */ /* 0x008fea0003800000 */
.L_x_26:
[----:B------:R3:W-:Y:S01]  /*19b0*/  @!P3 SYNCS.ARRIVE.TRANS64 RZ, [UR33], R2 ;  /* 0x00000002ffffb9a7 */ /* 0x0007e20008000021 */
[----:B------:R-:W-:-:S04]  /*19c0*/  ULOP3.LUT UR5, UR24, 0x2, URZ, 0xfc, !UPT ;  /* 0x0000000218057892 */ /* 0x000fc8000f8efcff */
[----:B------:R-:W-:-:S09]  /*19d0*/  UISETP.NE.AND UP0, UPT, UR5, 0x2, UPT ;  /* 0x000000020500788c */ /* 0x000fd2000bf05270 */
[----:B------:R-:W-:Y:S05]  /*19e0*/  BRA.U UP0, `(.L_x_28) ;  /* 0x0000000100047547 */ /* 0x000fea000b800000 */
[----:B-1----:R-:W-:Y:S05]  /*19f0*/  BPT.TRAP 0x1 ;  /* 0x000000040000795c */ /* 0x002fea0000300000 */
.L_x_28:
[----:B------:R-:W-:Y:S04]  /*1a00*/  BSSY.RECONVERGENT B0, `(.L_x_29) ;  /* 0x0000003000007945 */ /* 0x000fe80003800200 */
[----:B------:R-:W-:Y:S05]  /*1a10*/  @P2 BRA `(.L_x_30) ;  /* 0x0000000000042947 */ /* 0x000fea0003800000 */
[----:B-1----:R-:W-:Y:S05]  /*1a20*/  BPT.TRAP 0x1 ;  /* 0x000000040000795c */ /* 0x002fea0000300000 */
.L_x_30:
[----:B-1----:R-:W-:Y:S05]  /*1a30*/  BSYNC.RECONVERGENT B0 ;  /* 0x0000000000007941 */ /* 0x002fea0003800200 */
.L_x_29:
[----:B------:R-:W-:Y:S02]  /*1a40*/  UIADD3 UR5, UPT, UPT, UR4, 0x1, URZ ;  /* 0x0000000104057890 */ /* 0x000fe4000fffe0ff */
[----:B------:R-:W-:Y:S02]  /*1a50*/  ULEA UR32, UR4, UR28, 0xb ;  /* 0x0000001c04207291 */ /* 0x000fe4000f8e58ff */
[----:B------:R-:W-:Y:S02]  /*1a60*/  UISETP.NE.AND UP0, UPT, UR5, 0x3, UPT ;  /* 0x000000030500788c */ /* 0x000fe4000bf05270 */
[----:B------:R-:W-:Y:S02]  /*1a70*/  UIADD3 UR16, UP1, UPT, UR26, 0x80, URZ ;  /* 0x000000801a107890 */ /* 0x000fe4000ff3e0ff */
[----:B------:R-:W-:Y:S02]  /*1a80*/  USEL UR9, URZ, 0x1, UP0 ;  /* 0x00000001ff097887 */ /* 0x000fe40008000000 */
[----:B------:R-:W-:-:S02]  /*1a90*/  USEL UR5, UR5, URZ, UP0 ;  /* 0x000000ff05057287 */ /* 0x000fc40008000000 */
[----:B------:R-:W-:Y:S02]  /*1aa0*/  UIADD3 UR14, UP0, UPT, UR26, 0x180, URZ ;  /* 0x000001801a0e7890 */ /* 0x000fe4000ff1e0ff */
[----:B------:R-:W-:Y:S01]  /*1ab0*/  ULEA UR8, UR5, UR7, 0x3 ;  /* 0x0000000705087291 */ /* 0x000fe2000f8e18ff */
[----:B------:R-:W-:Y:S01]  /*1ac0*/  LOP3.LUT R12, R12, UR9, RZ, 0x3c, !PT ;  /* 0x000000090c0c7c12 */ /* 0x000fe2000f8e3cff */
[----:B------:R-:W-:Y:S02]  /*1ad0*/  USHF.L.U32 UR34, UR6, 0x5, URZ ;  /* 0x0000000506227899 */ /* 0x000fe400080006ff */
[----:B------:R-:W-:Y:S01]  /*1ae0*/  UIADD3.X UR17, UPT, UPT, URZ, UR27, URZ, UP1, !UPT ;  /* 0x0000001bff117290 */ /* 0x000fe20008ffe4ff */
[----:B--2---:R-:W-:Y:S01]  /*1af0*/  SHF.L.U32 R0, R12, 0x1f, RZ ;  /* 0x0000001f0c007819 */ /* 0x004fe200000006ff */
[----:B------:R-:W-:Y:S02]  /*1b00*/  UIADD3 UR32, UPT, UPT, UR7, 0x4400, UR32 ;  /* 0x0000440007207890 */ /* 0x000fe4000fffe020 */
[----:B------:R-:W-:Y:S01]  /*1b10*/  UIADD3.X UR15, UPT, UPT, URZ, UR27, URZ, UP0, !UPT ;  /* 0x0000001bff0f7290 */ /* 0x000fe200087fe4ff */
[----:B------:R4:W1:Y:S01]  /*1b20*/  SYNCS.PHASECHK.TRANS64.TRYWAIT P0, [UR8+0x18], R0 ;  /* 0x00001800ff0075a7 */ /* 0x0008620008001108 */
[----:B------:R-:W-:Y:S01]  /*1b30*/  ULEA UR8, UR4, UR7, 0xc ;  /* 0x0000000704087291 */ /* 0x000fe2000f8e60ff */
[----:B------:R-:W-:Y:S01]  /*1b40*/  UMOV UR13, 0x30000 ;  /* 0x00030000000d7882 */ /* 0x000fe20000000000 */
[----:B------:R-:W-:-:S02]  /*1b50*/  UMOV UR18, 0x0 ;  /* 0x0000000000127882 */ /* 0x000fc40000000000 */
[----:B------:R-:W-:Y:S01]  /*1b60*/  UIADD3 UR8, UPT, UPT, UR8, 0x5c00, URZ ;  /* 0x00005c0008087890 */ /* 0x000fe2000fffe0ff */
[----:B------:R-:W-:Y:S01]  /*1b70*/  UMOV UR19, 0x10000000 ;  /* 0x1000000000137882 */ /* 0x000fe20000000000 */
[----:B------:R-:W-:Y:S01]  /*1b80*/  UMOV UR12, UR36 ;  /* 0x00000024000c7c82 */ /* 0x000fe20008000000 */
[----:B------:R-:W-:Y:S01]  /*1b90*/  UMOV UR9, UR33 ;  /* 0x0000002100097c82 */ /* 0x000fe20008000000 */
[----:B------:R-:W-:Y:S01]  /*1ba0*/  UMOV UR10, UR34 ;  /* 0x00000022000a7c82 */ /* 0x000fe20008000000 */
[----:B------:R2:W-:Y:S01]  /*1bb0*/  UTMALDG.3D.MULTICAST [UR32], [UR16], UR13, desc[UR18] ;  /* 0x00001220100073b4 */ /* 0x0005e2000801180d */
[----:B------:R-:W-:Y:S01]  /*1bc0*/  UIADD3 UR6, UPT, UPT, UR6, 0x1, URZ ;  /* 0x0000000106067890 */ /* 0x000fe2000fffe0ff */
[----:B------:R-:W-:-:S03]  /*1bd0*/  UMOV UR4, UR5 ;  /* 0x0000000500047c82 */ /* 0x000fc60008000000 */
[----:B------:R-:W-:Y:S01]  /*1be0*/  UISETP.NE.AND UP0, UPT, UR6, UR21, UPT ;  /* 0x000000150600728c */ /* 0x000fe2000bf05270 */
[----:B------:R4:W-:Y:S01]  /*1bf0*/  UTMALDG.3D [UR8], [UR14], desc[UR18] ;  /* 0x000012080e0075b4 */ /* 0x0009e20008011000 */
[----:B--2---:R-:W-:-:S07]  /*1c00*/  UMOV UR13, UR21 ;  /* 0x00000015000d7c82 */ /* 0x004fce0008000000 */
[----:B----4-:R-:W-:Y:S05]  /*1c10*/  BRA.U UP0, `(.L_x_31) ;  /* 0xfffffffd004c7547 */ /* 0x010fea000b83ffff */
.L_x_25:
[----:B------:R-:W-:Y:S01]  /*1c20*/  ULEA UR4, UR5, UR7, 0x3 ;  /* 0x0000000705047291 */ /* 0x000fe2000f8e18ff */
[----:B--2---:R-:W-:Y:S01]  /*1c30*/  SHF.L.U32 R0, R12, 0x1f, RZ ;  /* 0x0000001f0c007819 */ /* 0x004fe200000006ff */
[----:B------:R-:W-:Y:S01]  /*1c40*/  @!P1 SYNCS.ARRIVE.TRANS64.A1T0 RZ, [UR7+0x58], RZ ;  /* 0x000058ffffff99a7 */ /* 0x000fe20008100007 */
[----:B------:R-:W-:-:S06]  /*1c50*/  UISETP.GT.AND UP0, UPT, UR43, UR41, UPT ;  /* 0x000000292b00728c */ /* 0x000fcc000bf04270 */
[----:B-1-3--:R1:W2:Y:S03]  /*1c60*/  SYNCS.PHASECHK.TRANS64.TRYWAIT P0, [UR4+0x18], R0 ;  /* 0x00001800ff0075a7 */ /* 0x00a2a60008001104 */
[----:B------:R-:W-:Y:S05]  /*1c70*/  BRA.U !UP0, `(.L_x_32) ;  /* 0x0000000108bc7547 */ /* 0x000fea000b800000 */
[----:B------:R-:W-:Y:S01]  /*1c80*/  UIADD3 UR25, UPT, UPT, UR44, UR13, URZ ;  /* 0x0000000d2c197290 */ /* 0x000fe2000fffe0ff */
[----:B------:R-:W-:-:S11]  /*1c90*/  UMOV UR4, UR5 ;  /* 0x0000000500047c82 */ /* 0x000fd60008000000 */
.L_x_38:
[----:B------:R-:W-:Y:S01]  /*1ca0*/  ULEA UR17, UR4, UR7, 0x3 ;  /* 0x0000000704117291 */ /* 0x000fe2000f8e18ff */
[----:B--2---:R-:W-:Y:S01]  /*1cb0*/  @!P3 MOV R2, 0x1800 ;  /* 0x000018000002b802 */ /* 0x004fe20000000f00 */
[----:B--2-4-:R-:W-:Y:S10]  /*1cc0*/  @P0 BRA `(.L_x_33) ;  /* 0x00000000000c0947 */ /* 0x014ff40003800000 */
[----:B------:R-:W-:-:S04]  /*1cd0*/  SHF.L.U32 R3, R12, 0x1f, RZ ;  /* 0x0000001f0c037819 */ /* 0x000fc800000006ff */
[----:B------:R-:W2:Y:S02]  /*1ce0*/  SYNCS.PHASECHK.TRANS64.TRYWAIT P0, [UR17+0x18], R3 ;  /* 0x00001803ff0075a7 */ /* 0x000ea40008001111 */
[----:B--2---:R-:W-:Y:S05]  /*1cf0*/  @!P0 BRA `(.L_x_34) ;  /* 0x0000005800788947 */ /* 0x004fea0003800000 */
.L_x_33:
[----:B------:R2:W-:Y:S01]  /*1d00*/  @!P3 SYNCS.ARRIVE.TRANS64 RZ, [UR17], R2 ;  /* 0x00000002ffffb9a7 */ /* 0x0005e20008000011 */
[----:B------:R-:W-:-:S04]  /*1d10*/  ULOP3.LUT UR5, UR24, 0x2, URZ, 0xfc, !UPT ;  /* 0x0000000218057892 */ /* 0x000fc8000f8efcff */
[----:B------:R-:W-:-:S09]  /*1d20*/  UISETP.NE.AND UP0, UPT, UR5, 0x2, UPT ;  /* 0x000000020500788c */ /* 0x000fd2000bf05270 */
[----:B------:R-:W-:Y:S05]  /*1d30*/  BRA.U UP0, `(.L_x_35) ;  /* 0x0000000100047547 */ /* 0x000fea000b800000 */
[----:B------:R-:W-:Y:S05]  /*1d40*/  BPT.TRAP 0x1 ;  /* 0x000000040000795c */ /* 0x000fea0000300000 */
.L_x_35:
[----:B------:R-:W-:Y:S04]  /*1d50*/  BSSY.RECONVERGENT B0, `(.L_x_36) ;  /* 0x0000003000007945 */ /* 0x000fe80003800200 */
[----:B------:R-:W-:Y:S05]  /*1d60*/  @P2 BRA `(.L_x_37) ;  /* 0x0000000000042947 */ /* 0x000fea0003800000 */
[----:B------:R-:W-:Y:S05]  /*1d70*/  BPT.TRAP 0x1 ;  /* 0x000000040000795c */ /* 0x000fea0000300000 */
.L_x_37:
[----:B------:R-:W-:Y:S05]  /*1d80*/  BSYNC.RECONVERGENT B0 ;  /* 0x0000000000007941 */ /* 0x000fea0003800200 */
.L_x_36:
[----:B------:R-:W-:Y:S02]  /*1d90*/  UIADD3 UR5, UPT, UPT, UR4, 0x1, URZ ;  /* 0x0000000104057890 */ /* 0x000fe4000fffe0ff */
[----:B------:R-:W-:Y:S02]  /*1da0*/  UIADD3 UR14, UP1, UPT, UR26, 0x80, URZ ;  /* 0x000000801a0e7890 */ /* 0x000fe4000ff3e0ff */
[----:B------:R-:W-:Y:S02]  /*1db0*/  UISETP.NE.AND UP0, UPT, UR5, 0x3, UPT ;  /* 0x000000030500788c */ /* 0x000fe4000bf05270 */
[----:B------:R-:W-:Y:S02]  /*1dc0*/  USHF.L.U32 UR18, UR13, 0x5, URZ ;  /* 0x000000050d127899 */ /* 0x000fe400080006ff */
[----:B------:R-:W-:Y:S02]  /*1dd0*/  USEL UR8, URZ, 0x1, UP0 ;  /* 0x00000001ff087887 */ /* 0x000fe40008000000 */
[----:B------:R-:W-:-:S02]  /*1de0*/  USEL UR5, UR5, URZ, UP0 ;  /* 0x000000ff05057287 */ /* 0x000fc40008000000 */
[----:B------:R-:W-:Y:S02]  /*1df0*/  UIADD3 UR22, UP0, UPT, UR26, 0x180, URZ ;  /* 0x000001801a167890 */ /* 0x000fe4000ff1e0ff */
[----:B------:R-:W-:Y:S01]  /*1e00*/  LOP3.LUT R12, R12, UR8, RZ, 0x3c, !PT ;  /* 0x000000080c0c7c12 */ /* 0x000fe2000f8e3cff */
[----:B------:R-:W-:Y:S02]  /*1e10*/  ULEA UR6, UR5, UR7, 0x3 ;  /* 0x0000000705067291 */ /* 0x000fe4000f8e18ff */
[----:B------:R-:W-:Y:S01]  /*1e20*/  ULEA UR8, UR4, UR7, 0xc ;  /* 0x0000000704087291 */ /* 0x000fe2000f8e60ff */
[----:B-1----:R-:W-:Y:S01]  /*1e30*/  SHF.L.U32 R0, R12, 0x1f, RZ ;  /* 0x0000001f0c007819 */ /* 0x002fe200000006ff */
[----:B------:R-:W-:Y:S02]  /*1e40*/  ULEA UR16, UR4, UR29, 0xb ;  /* 0x0000001d04107291 */ /* 0x000fe4000f8e58ff */
[----:B------:R-:W-:Y:S02]  /*1e50*/  UIADD3.X UR15, UPT, UPT, URZ, UR27, URZ, UP1, !UPT ;  /* 0x0000001bff0f7290 */ /* 0x000fe40008ffe4ff */
[----:B------:R-:W-:Y:S01]  /*1e60*/  UIADD3 UR8, UPT, UPT, UR8, 0x5c00, URZ ;  /* 0x00005c0008087890 */ /* 0x000fe2000fffe0ff */
[----:B------:R3:W4:Y:S01]  /*1e70*/  SYNCS.PHASECHK.TRANS64.TRYWAIT P0, [UR6+0x18], R0 ;  /* 0x00001800ff0075a7 */ /* 0x0007220008001106 */
[----:B------:R-:W-:Y:S01]  /*1e80*/  UIADD3.X UR23, UPT, UPT, URZ, UR27, URZ, UP0, !UPT ;  /* 0x0000001bff177290 */ /* 0x000fe200087fe4ff */
[----:B------:R-:W-:Y:S01]  /*1e90*/  UMOV UR6, 0x30000 ;  /* 0x0003000000067882 */ /* 0x000fe20000000000 */
[----:B------:R-:W-:Y:S01]  /*1ea0*/  UMOV UR30, 0x0 ;  /* 0x00000000001e7882 */ /* 0x000fe20000000000 */
[----:B------:R-:W-:Y:S01]  /*1eb0*/  UMOV UR31, 0x10000000 ;  /* 0x10000000001f7882 */ /* 0x000fe20000000000 */
[----:B------:R-:W-:Y:S01]  /*1ec0*/  UMOV UR19, UR35 ;  /* 0x0000002300137c82 */ /* 0x000fe20008000000 */
[----:B------:R-:W-:Y:S01]  /*1ed0*/  UMOV UR20, UR36 ;  /* 0x0000002400147c82 */ /* 0x000fe20008000000 */
[----:B------:R-:W-:Y:S01]  /*1ee0*/  UMOV UR12, UR36 ;  /* 0x00000024000c7c82 */ /* 0x000fe20008000000 */
[----:B------:R-:W-:Y:S01]  /*1ef0*/  UMOV UR9, UR17 ;  /* 0x0000001100097c82 */ /* 0x000fe20008000000 */
[----:B------:R-:W-:Y:S01]  /*1f00*/  UMOV UR10, UR18 ;  /* 0x00000012000a7c82 */ /* 0x000fe20008000000 */
[----:B------:R3:W-:Y:S01]  /*1f10*/  UTMALDG.3D.MULTICAST [UR16], [UR14], UR6, desc[UR30] ;  /* 0x00001e100e0073b4 */ /* 0x0007e20008011806 */
[----:B------:R-:W-:Y:S01]  /*1f20*/  UIADD3 UR13, UPT, UPT, UR13, 0x1, URZ ;  /* 0x000000010d0d7890 */ /* 0x000fe2000fffe0ff */
[----:B------:R-:W-:-:S03]  /*1f30*/  UMOV UR4, UR5 ;  /* 0x0000000500047c82 */ /* 0x000fc60008000000 */
[----:B------:R-:W-:Y:S01]  /*1f40*/  UISETP.NE.AND UP0, UPT, UR13, UR25, UPT ;  /* 0x000000190d00728c */ /* 0x000fe2000bf05270 */
[----:B------:R3:W-:Y:S08]  /*1f50*/  UTMALDG.3D [UR8], [UR22], desc[UR30] ;  /* 0x00001e08160075b4 */ /* 0x0007f00008011000 */
[----:B---3--:R-:W-:Y:S05]  /*1f60*/  BRA.U UP0, `(.L_x_38) ;  /* 0xfffffffd004c7547 */ /* 0x008fea000b83ffff */
.L_x_32:
[C---:B------:R-:W-:Y:S01]  /*1f70*/  LEA R3, R11.reuse, UR7, 0x3 ;  /* 0x000000070b037c11 */ /* 0x040fe2000f8e18ff */
[----:B------:R-:W-:Y:S01]  /*1f80*/  NOP ;  /* 0x0000000000007918 */ /* 0x000fe20000000000 */
[----:B-1----:R-:W-:Y:S02]  /*1f90*/  SHF.L.U32 R0, R10, 0x1f, RZ ;  /* 0x0000001f0a007819 */ /* 0x002fe400000006ff */
[----:B------:R-:W-:Y:S02]  /*1fa0*/  LEA R5, R11, UR7, 0x4 ;  /* 0x000000070b057c11 */ /* 0x000fe4000f8e20ff */
[----:B--2-4-:R-:W1:Y:S02]  /*1fb0*/  SYNCS.PHASECHK.TRANS64.TRYWAIT P0, [R3+URZ+0x60], R0 ;  /* 0x00006000030075a7 */ /* 0x014e6400080011ff */
[----:B-1----:R-:W-:Y:S05]  /*1fc0*/  @!P0 BRA `(.L_x_39) ;  /* 0x0000005400dc8947 */ /* 0x002fea0003800000 */
.L_x_114:
[----:B------:R-:W2:Y:S01]  /*1fd0*/  LDS.128 R4, [R5+0xf0] ;  /* 0x0000f00005047984 */ /* 0x000ea20000000c00 */
[----:B------:R-:W-:Y:S01]  /*1fe0*/  UISETP.GE.AND UP0, UPT, UR42, 0x1, UPT ;  /* 0x000000012a00788c */ /* 0x000fe2000bf06270 */
[----:B------:R-:W-:Y:S01]  /*1ff0*/  @!PT LDS RZ, [RZ] ;  /* 0x00000000fffff984 */ /* 0x000fe20000000800 */
[----:B------:R-:W-:Y:S01]  /*2000*/  @!PT LDS RZ, [RZ] ;  /* 0x00000000fffff984 */ /* 0x000fe20000000800 */
[----:B------:R-:W-:Y:S01]  /*2010*/  @!PT LDS RZ, [RZ] ;  /* 0x00000000fffff984 */ /* 0x000fe20000000800 */
[----:B------:R-:W-:Y:S01]  /*2020*/  @!PT LDS RZ, [RZ] ;  /* 0x00000000fffff984 */ /* 0x000fe20000000800 */
[----:B------:R3:W-:Y:S06]  /*2030*/  MEMBAR.ALL.CTA ;  /* 0x0000000000007992 */ /* 0x0007ec0000008000 */
[----:B---3--:R-:W3:Y:S01]  /*2040*/  FENCE.VIEW.ASYNC.S ;  /* 0x00000000000073c6 */ /* 0x008ee20000000000 */
[----:B--2---:R-:W-:-:S13]  /*2050*/  LOP3.LUT P0, RZ, R6, 0x1, RZ, 0xc0, !PT ;  /* 0x0000000106ff7812 */ /* 0x004fda000780c0ff */
[----:B---3--:R-:W-:Y:S01]  /*2060*/  VOTEU.ANY UP1, P0 ;  /* 0x0000000000ff7886 */ /* 0x008fe20000020100 */
[----:B------:R-:W-:-:S13]  /*2070*/  PLOP3.LUT P0, PT, PT, PT, UP1, 0x80, 0x8 ;  /* 0x000000000008781c */ /* 0x000fda0003f0f018 */
[----:B-1----:R-:W-:Y:S02]  /*2080*/  @P0 LOP3.LUT R0, R5, 0xffff, RZ, 0xc0, !PT ;  /* 0x0000ffff05000812 */ /* 0x002fe400078ec0ff */
[----:B------:R-:W-:Y:S02]  /*2090*/  @P0 MOV R2, R4 ;  /* 0x0000000400020202 */ /* 0x000fe40000000f00 */
[----:B------:R-:W-:Y:S01]  /*20a0*/  @P0 R2UR UR6, R0 ;  /* 0x00000000000602ca */ /* 0x000fe200000e0000 */
[----:B------:R-:W-:Y:S01]  /*20b0*/  VIADD R0, R3, 0x70 ;  /* 0x0000007003007836 */ /* 0x000fe20000000000 */
[----:B------:R-:W-:Y:S02]  /*20c0*/  @P0 SHF.R.U32.HI R4, RZ, 0x10, R5 ;  /* 0x00000010ff040819 */ /* 0x000fe40000011605 */
[----:B------:R-:W-:Y:S02]  /*20d0*/  @P0 R2UR UR8, R2 ;  /* 0x00000000020802ca */ /* 0x000fe400000e0000 */
[----:B------:R-:W-:-:S02]  /*20e0*/  PRMT R0, RZ, 0x654, R0 ;  /* 0x00000654ff007816 */ /* 0x000fc40000000000 */
[----:B------:R-:W-:Y:S02]  /*20f0*/  @P0 R2UR UR4, R4 ;  /* 0x00000000040402ca */ /* 0x000fe400000e0000 */
[----:B------:R1:W-:Y:S03]  /*2100*/  SYNCS.ARRIVE.TRANS64.RED.A1T0 RZ, [R0+URZ], RZ ;  /* 0x000000ff00ff79a7 */ /* 0x0003e600081004ff */
[----:B------:R-:W-:-:S04]  /*2110*/  @UP1 UMOV UR37, UR6 ;  /* 0x0000000600251c82 */ /* 0x000fc80008000000 */
[----:B------:R-:W-:-:S04]  /*2120*/  @UP1 UMOV UR38, UR8 ;  /* 0x0000000800261c82 */ /* 0x000fc80008000000 */
[----:B------:R-:W-:Y:S01]  /*2130*/  @UP1 UMOV UR36, UR4 ;  /* 0x0000000400241c82 */ /* 0x000fe20008000000 */
[----:B------:R-:W-:Y:S05]  /*2140*/  BRA.U !UP0, `(.L_x_40) ;  /* 0x0000000108d47547 */ /* 0x000fea000b800000 */
[----:B------:R-:W2:Y:S01]  /*2150*/  LDCU.128 UR12, c[0x0][0xb10] ;  /* 0x00016200ff0c77ac */ /* 0x000ea20008000c00 */
[----:B------:R-:W3:Y:S01]  /*2160*/  LDCU UR25, c[0x0][0xb20] ;  /* 0x00016400ff1977ac */ /* 0x000ee20008000800 */
[----:B------:R-:W4:Y:S01]  /*2170*/  LDCU UR20, c[0x0][0xb0c] ;  /* 0x00016180ff1477ac */ /* 0x000f220008000800 */
[----:B------:R-:W1:Y:S01]  /*2180*/  LDCU.64 UR10, c[0x0][0xb28] ;  /* 0x00016500ff0a77ac */ /* 0x000e620008000a00 */
[----:B------:R-:W-:Y:S02]  /*2190*/  UISETP.NE.AND UP3, UPT, UR42, 0x1, UPT ;  /* 0x000000012a00788c */ /* 0x000fe4000bf65270 */
[----:B--2---:R-:W-:Y:S02]  /*21a0*/  UIMAD.WIDE.U32 UR16, UR39, UR15, URZ ;  /* 0x0000000f271072a5 */ /* 0x004fe4000f8e00ff */
[----:B------:R-:W-:Y:S02]  /*21b0*/  UIMAD.WIDE.U32 UR8, UR40, UR12, URZ ;  /* 0x0000000c280872a5 */ /* 0x000fe4000f8e00ff */
[----:B------:R-:W-:-:S02]  /*21c0*/  UISETP.NE.AND UP0, UPT, UR14, 0x1, UPT ;  /* 0x000000010e00788c */ /* 0x000fc4000bf05270 */
[----:B------:R-:W-:Y:S01]  /*21d0*/  UIMAD.WIDE.U32 UR22, UR37, UR15, URZ ;  /* 0x0000000f251672a5 */ /* 0x000fe2000f8e00ff */
[----:B------:R-:W-:Y:S02]  /*21e0*/  UMOV UR16, UR17 ;  /* 0x0000001100107c82 */ /* 0x000fe40008000000 */
[----:B------:R-:W-:Y:S01]  /*21f0*/  UMOV UR8, UR9 ;  /* 0x0000000900087c82 */ /* 0x000fe20008000000 */
[----:B---3--:R-:W-:Y:S02]  /*2200*/  USHF.R.U32.HI UR16, URZ, UR25, UR16 ;  /* 0x00000019ff107299 */ /* 0x008fe40008011610 */
[----:B----4-:R-:W-:Y:S02]  /*2210*/  UISETP.NE.AND UP2, UPT, UR20, 0x1, UPT ;  /* 0x000000011400788c */ /* 0x010fe4000bf45270 */
[----:B------:R-:W-:Y:S02]  /*2220*/  USHF.R.U32.HI UR8, URZ, UR13, UR8 ;  /* 0x0000000dff087299 */ /* 0x000fe40008011608 */
[----:B------:R-:W-:-:S02]  /*2230*/  USEL UR6, UR39, UR16, !UP0 ;  /* 0x0000001027067287 */ /* 0x000fc4000c000000 */
[----:B------:R-:W-:Y:S02]  /*2240*/  USEL UR8, UR40, UR8, !UP2 ;  /* 0x0000000828087287 */ /* 0x000fe4000d000000 */
[----:B-1----:R-:W-:Y:S01]  /*2250*/  UIMAD.WIDE.U32 UR16, UR6, UR10, URZ ;  /* 0x0000000a061072a5 */ /* 0x002fe2000f8e00ff */
[----:B------:R-:W-:Y:S01]  /*2260*/  UMOV UR4, UR23 ;  /* 0x0000001700047c82 */ /* 0x000fe20008000000 */
[----:B------:R-:W-:Y:S02]  /*2270*/  UIMAD.WIDE.U32 UR18, UR38, UR12, URZ ;  /* 0x0000000c261272a5 */ /* 0x000fe4000f8e00ff */
[----:B------:R-:W-:-:S03]  /*2280*/  UIMAD.WIDE.U32 UR22, UR8, UR10, URZ ;  /* 0x0000000a081672a5 */ /* 0x000fc6000f8e00ff */
[----:B------:R-:W-:Y:S01]  /*2290*/  UMOV UR16, UR17 ;  /* 0x0000001100107c82 */ /* 0x000fe20008000000 */
[----:B------:R-:W-:Y:S02]  /*22a0*/  USHF.R.U32.HI UR4, URZ, UR25, UR4 ;  /* 0x00000019ff047299 */ /* 0x000fe40008011604 */
[----:B------:R-:W-:Y:S01]  /*22b0*/  @UP3 USHF.R.U32.HI UR6, URZ, UR11, UR16 ;  /* 0x0000000bff063299 */ /* 0x000fe20008011610 */
[----:B------:R-:W-:Y:S01]  /*22c0*/  UMOV UR18, UR19 ;  /* 0x0000001300127c82 */ /* 0x000fe20008000000 */
[----:B------:R-:W-:Y:S01]  /*22d0*/  UMOV UR22, UR23 ;  /* 0x0000001700167c82 */ /* 0x000fe20008000000 */
[----:B------:R-:W-:Y:S02]  /*22e0*/  USHF.R.U32.HI UR13, URZ, UR13, UR18 ;  /* 0x0000000dff0d7299 */ /* 0x000fe40008011612 */
[----:B------:R-:W-:Y:S02]  /*22f0*/  USEL UR4, UR37, UR4, !UP0 ;  /* 0x0000000425047287 */ /* 0x000fe4000c000000 */
[----:B------:R-:W-:-:S02]  /*2300*/  @UP3 USHF.R.U32.HI UR8, URZ, UR11, UR22 ;  /* 0x0000000bff083299 */ /* 0x000fc40008011616 */
[----:B------:R-:W-:Y:S02]  /*2310*/  UIMAD UR9, UR42, UR6, URZ ;  /* 0x000000062a0972a4 */ /* 0x000fe4000f8e02ff */
[----:B------:R-:W-:Y:S02]  /*2320*/  USEL UR6, UR38, UR13, !UP2 ;  /* 0x0000000d26067287 */ /* 0x000fe4000d000000 */
[----:B------:R-:W-:Y:S02]  /*2330*/  UIMAD UR12, UR42, UR8, URZ ;  /* 0x000000082a0c72a4 */ /* 0x000fe4000f8e02ff */
[----:B------:R-:W-:Y:S02]  /*2340*/  UISETP.GE.AND UP0, UPT, UR4, UR9, UPT ;  /* 0x000000090400728c */ /* 0x000fe4000bf06270 */
[----:B------:R-:W-:Y:S02]  /*2350*/  UIMAD.WIDE.U32 UR16, UR4, UR10, URZ ;  /* 0x0000000a041072a5 */ /* 0x000fe4000f8e00ff */
[----:B------:R-:W-:-:S02]  /*2360*/  UISETP.GE.OR UP0, UPT, UR6, UR12, UP0 ;  /* 0x0000000c0600728c */ /* 0x000fc40008706670 */
        /* <DEDUP_REMOVED lines=19> */
.L_x_40:
[----:B------:R-:W2:Y:S02]  /*24a0*/  LDCU UR4, c[0x0][0xb30] ;  /* 0x00016600ff0477ac */ /* 0x000ea40008000800 */
[----:B--2---:R-:W-:-:S09]  /*24b0*/  UISETP.NE.AND UP0, UPT, UR4, 0x1, UPT ;  /* 0x000000010400788c */ /* 0x004fd2000bf05270 */
[----:B------:R-:W-:Y:S05]  /*24c0*/  BRA.U UP0, `(.L_x_41) ;  /* 0x0000000100447547 */ /* 0x000fea000b800000 */
[----:B------:R-:W2:Y:S01]  /*24d0*/  LDCU.128 UR12, c[0x0][0xb10] ;  /* 0x00016200ff0c77ac */ /* 0x000ea20008000c00 */
[----:B------:R-:W3:Y:S01]  /*24e0*/  LDCU UR16, c[0x0][0xb0c] ;  /* 0x00016180ff1077ac */ /* 0x000ee20008000800 */
[----:B------:R-:W4:Y:S01]  /*24f0*/  LDCU UR17, c[0x0][0xb20] ;  /* 0x00016400ff1177ac */ /* 0x000f220008000800 */
[----:B--2---:R-:W-:Y:S02]  /*2500*/  UIMAD.WIDE.U32 UR10, UR38, UR12, URZ ;  /* 0x0000000c260a72a5 */ /* 0x004fe4000f8e00ff */
[----:B------:R-:W-:Y:S02]  /*2510*/  UIMAD.WIDE.U32 UR8, UR37, UR15, URZ ;  /* 0x0000000f250872a5 */ /* 0x000fe4000f8e00ff */
[----:B---3--:R-:W-:Y:S02]  /*2520*/  UISETP.NE.AND UP2, UPT, UR16, 0x1, UPT ;  /* 0x000000011000788c */ /* 0x008fe4000bf45270 */
[----:B------:R-:W-:Y:S01]  /*2530*/  UISETP.NE.AND UP0, UPT, UR14, 0x1, UPT ;  /* 0x000000010e00788c */ /* 0x000fe2000bf05270 */
[----:B------:R-:W-:-:S02]  /*2540*/  UMOV UR6, UR11 ;  /* 0x0000000b00067c82 */ /* 0x000fc40008000000 */
[----:B------:R-:W-:Y:S01]  /*2550*/  UMOV UR4, UR9 ;  /* 0x0000000900047c82 */ /* 0x000fe20008000000 */
[----:B------:R-:W-:Y:S02]  /*2560*/  USHF.R.U32.HI UR6, URZ, UR13, UR6 ;  /* 0x0000000dff067299 */ /* 0x000fe40008011606 */
[----:B----4-:R-:W-:Y:S02]  /*2570*/  USHF.R.U32.HI UR4, URZ, UR17, UR4 ;  /* 0x00000011ff047299 */ /* 0x010fe40008011604 */
[----:B------:R-:W-:Y:S02]  /*2580*/  USEL UR6, UR38, UR6, !UP2 ;  /* 0x0000000626067287 */ /* 0x000fe4000d000000 */
[----:B------:R-:W-:-:S04]  /*2590*/  USEL UR4, UR37, UR4, !UP0 ;  /* 0x0000000425047287 */ /* 0x000fc8000c000000 */
[----:B------:R-:W-:Y:S02]  /*25a0*/  UIADD3 UR8, UPT, UPT, UR6, -UR4, URZ ;  /* 0x8000000406087290 */ /* 0x000fe4000fffe0ff */
[----:B------:R-:W-:Y:S02]  /*25b0*/  UIADD3 UR4, UPT, UPT, -UR6, UR4, URZ ;  /* 0x0000000406047290 */ /* 0x000fe4000fffe1ff */
[----:B------:R-:W-:Y:S02]  /*25c0*/  UIMAD UR37, UR8, UR14, UR37 ;  /* 0x0000000e082572a4 */ /* 0x000fe4000f8e0225 */
[----:B------:R-:W-:-:S12]  /*25d0*/  UIMAD UR38, UR4, UR16, UR38 ;  /* 0x00000010042672a4 */ /* 0x000fd8000f8e0226 */
.L_x_41:
[----:B------:R-:W-:Y:S01]  /*25e0*/  VIADD R11, R11, 0x1 ;  /* 0x000000010b0b7836 */ /* 0x000fe20000000000 */
[----:B------:R-:W-:Y:S01]  /*25f0*/  PLOP3.LUT P1, PT, PT, PT, PT, 0x80, 0x8 ;  /* 0x000000000008781c */ /* 0x000fe20003f2f070 */
[----:B------:R-:W-:Y:S02]  /*2600*/  UIADD3 UR16, UPT, UPT, UR38, UR62, URZ ;  /* 0x0000003e26107290 */ /* 0x000fe4000fffe0ff */
[----:B------:R-:W-:Y:S01]  /*2610*/  UIADD3 UR20, UPT, UPT, UR37, UR59, URZ ;  /* 0x0000003b25147290 */ /* 0x000fe2000fffe0ff */
[----:B------:R-:W-:-:S04]  /*2620*/  ISETP.NE.AND P0, PT, R11, 0x2, PT ;  /* 0x000000020b00780c */ /* 0x000fc80003f05270 */
[----:B------:R-:W-:Y:S02]  /*2630*/  SEL R3, RZ, 0x1, P0 ;  /* 0x00000001ff037807 */ /* 0x000fe40000000000 */
[----:B------:R-:W-:Y:S02]  /*2640*/  SEL R11, R11, RZ, P0 ;  /* 0x000000ff0b0b7207 */ /* 0x000fe40000000000 */
[----:B------:R-:W-:Y:S01]  /*2650*/  LOP3.LUT R10, R10, R3, RZ, 0x3c, !PT ;  /* 0x000000030a0a7212 */ /* 0x000fe200078e3cff */
[----:B------:R-:W-:Y:S06]  /*2660*/  BRA.U UP1, `(.L_x_42) ;  /* 0xfffffff1015c7547 */ /* 0x000fec000b83ffff */
[----:B------:R-:W-:Y:S01]  /*2670*/  UIADD3 UR7, UPT, UPT, UR7, 0x18, URZ ;  /* 0x0000001807077890 */ /* 0x000fe2000fffe0ff */
[----:B------:R-:W-:-:S03]  /*2680*/  SHF.L.U32 R3, R12, 0x1f, RZ ;  /* 0x0000001f0c037819 */ /* 0x000fc600000006ff */
[----:B------:R-:W-:-:S09]  /*2690*/  ULEA UR4, UR5, UR7, 0x3 ;  /* 0x0000000705047291 */ /* 0x000fd2000f8e18ff */
[----:B------:R-:W2:Y:S02]  /*26a0*/  SYNCS.PHASECHK.TRANS64.TRYWAIT P0, [UR4], R3 ;  /* 0x00000003ff0075a7 */ /* 0x000ea40008001104 */
[----:B--2---:R-:W-:Y:S05]  /*26b0*/  @!P0 BRA `(.L_x_43) ;  /* 0x0000005000348947 */ /* 0x004fea0003800000 */
.L_x_116:
[----:B------:R-:W-:-:S04]  /*26c0*/  UIADD3 UR4, UPT, UPT, UR5, 0x1, URZ ;  /* 0x0000000105047890 */ /* 0x000fc8000fffe0ff */
[----:B------:R-:W-:-:S04]  /*26d0*/  UISETP.NE.AND UP0, UPT, UR4, 0x3, UPT ;  /* 0x000000030400788c */ /* 0x000fc8000bf05270 */
[----:B------:R-:W-:Y:S02]  /*26e0*/  USEL UR6, URZ, 0x1, UP0 ;  /* 0x00000001ff067887 */ /* 0x000fe40008000000 */
[----:B------:R-:W-:-:S04]  /*26f0*/  USEL UR4, UR4, URZ, UP0 ;  /* 0x000000ff04047287 */ /* 0x000fc80008000000 */
[----:B------:R-:W-:Y:S01]  /*2700*/  ULEA UR5, UR4, UR7, 0x3 ;  /* 0x0000000704057291 */ /* 0x000fe2000f8e18ff */
[----:B------:R-:W-:-:S04]  /*2710*/  LOP3.LUT R12, R12, UR6, RZ, 0x3c, !PT ;  /* 0x000000060c0c7c12 */ /* 0x000fc8000f8e3cff */
[----:B-1----:R-:W-:-:S04]  /*2720*/  SHF.L.U32 R3, R12, 0x1f, RZ ;  /* 0x0000001f0c037819 */ /* 0x002fc800000006ff */
[----:B------:R-:W1:Y:S02]  /*2730*/  SYNCS.PHASECHK.TRANS64.TRYWAIT P0, [UR5], R3 ;  /* 0x00000003ff0075a7 */ /* 0x000e640008001105 */
[----:B-1----:R-:W-:Y:S05]  /*2740*/  @!P0 BRA `(.L_x_44) ;  /* 0x0000005000288947 */ /* 0x002fea0003800000 */
.L_x_118:
[----:B------:R-:W-:-:S04]  /*2750*/  UIADD3 UR4, UPT, UPT, UR4, 0x1, URZ ;  /* 0x0000000104047890 */ /* 0x000fc8000fffe0ff */
[----:B------:R-:W-:-:S04]  /*2760*/  UISETP.NE.AND UP0, UPT, UR4, 0x3, UPT ;  /* 0x000000030400788c */ /* 0x000fc8000bf05270 */
[----:B------:R-:W-:Y:S02]  /*2770*/  USEL UR5, URZ, 0x1, UP0 ;  /* 0x00000001ff057887 */ /* 0x000fe40008000000 */
[----:B------:R-:W-:-:S04]  /*2780*/  USEL UR4, UR4, URZ, UP0 ;  /* 0x000000ff04047287 */ /* 0x000fc80008000000 */
[----:B------:R-:W-:Y:S01]  /*2790*/  ULEA UR4, UR4, UR7, 0x3 ;  /* 0x0000000704047291 */ /* 0x000fe2000f8e18ff */
[----:B-1----:R-:W-:-:S04]  /*27a0*/  LOP3.LUT R3, R12, UR5, RZ, 0x3c, !PT ;  /* 0x000000050c037c12 */ /* 0x002fc8000f8e3cff */
[----:B------:R-:W-:Y:S01]  /*27b0*/  SHF.L.U32 R3, R3, 0x1f, RZ ;  /* 0x0000001f03037819 */ /* 0x000fe200000006ff */
[----:B------:R-:W-:-:S07]  /*27c0*/  IMAD.U32 R0, RZ, RZ, UR4 ;  /* 0x00000004ff007e24 */ /* 0x000fce000f8e00ff */
.L_x_45:
[----:B-1----:R1:W2:Y:S02]  /*27d0*/  SYNCS.PHASECHK.TRANS64.TRYWAIT P0, [R0+URZ], R3 ;  /* 0x00000003000075a7 */ /* 0x0022a400080011ff */
[----:B--2---:R-:W-:Y:S05]  /*27e0*/  @!P0 NANOSLEEP.SYNCS 0x989680 ;  /* 0x009896800000895d */ /* 0x004fea0003900000 */
[----:B------:R-:W2:Y:S02]  /*27f0*/  @!P0 SYNCS.PHASECHK.TRANS64 P0, [R0+URZ], R3 ;  /* 0x00000003000085a7 */ /* 0x000ea400080010ff */
[----:B--2---:R-:W-:Y:S05]  /*2800*/  @P0 EXIT ;  /* 0x000000000000094d */ /* 0x004fea0003800000 */
[----:B------:R-:W-:Y:S05]  /*2810*/  BRA `(.L_x_45) ;  /* 0xfffffffc00ec7947 */ /* 0x000fea000383ffff */
.L_x_22:
[----:B------:R-:W1:Y:S02]  /*2820*/  S2UR UR4, SR_CgaCtaId ;  /* 0x00000000000479c3 */ /* 0x000e640000008800 */
[----:B-1----:R-:W-:-:S04]  /*2830*/  UISETP.NE.AND UP0, UPT, UR4, URZ, UPT ;  /* 0x000000ff0400728c */ /* 0x002fc8000bf05270 */
[----:B------:R-:W-:-:S09]  /*2840*/  UISETP.NE.OR UP0, UPT, UR17, 0x1, UP0 ;  /* 0x000000011100788c */ /* 0x000fd20008705670 */
[----:B------:R-:W-:Y:S05]  /*2850*/  BRA.U UP0, `(.L_x_46) ;  /* 0x00000005004c7547 */ /* 0x000fea000b800000 */
[----:B------:R-:W1:Y:S01]  /*2860*/  S2UR UR5, SR_CgaCtaId ;  /* 0x00000000000579c3 */ /* 0x000e620000008800 */
[----:B------:R-:W-:Y:S01]  /*2870*/  UMOV UR4, 0x400 ;  /* 0x0000040000047882 */ /* 0x000fe20000000000 */
[----:B------:R-:W-:Y:S01]  /*2880*/  ISETP.GE.U32.AND P2, PT, R0, 0x2, PT ;  /* 0x000000020000780c */ /* 0x000fe20003f46070 */
[----:B------:R-:W-:Y:S01]  /*2890*/  IMAD.MOV.U32 R12, RZ, RZ, 0x1 ;  /* 0x00000001ff0c7424 */ /* 0x000fe200078e00ff */
[----:B------:R-:W-:Y:S02]  /*28a0*/  CS2R R10, SRZ ;  /* 0x00000000000a7805 */ /* 0x000fe4000001ff00 */
[----:B------:R-:W-:Y:S01]  /*28b0*/  CS2R R8, SRZ ;  /* 0x0000000000087805 */ /* 0x000fe2000001ff00 */
[----:B-1----:R-:W-:-:S03]  /*28c0*/  ULEA UR6, UR5, UR4, 0x18 ;  /* 0x0000000405067291 */ /* 0x002fc6000f8ec0ff */
[----:B------:R-:W-:-:S09]  /*28d0*/  UMOV UR5, URZ ;  /* 0x000000ff00057c82 */ /* 0x000fd20008000000 */
.L_x_50:
[----:B------:R-:W-:Y:S02]  /*28e0*/  LEA R2, R8, UR6, 0x3 ;  /* 0x0000000608027c11 */ /* 0x000fe4000f8e18ff */
[----:B------:R-:W-:-:S03]  /*28f0*/  SHF.L.U32 R5, R9, 0x1f, RZ ;  /* 0x0000001f09057819 */ /* 0x000fc600000006ff */
[----:B------:R-:W-:Y:S01]  /*2900*/  VIADD R4, R2, 0xd0 ;  /* 0x000000d002047836 */ /* 0x000fe20000000000 */
[----:B------:R-:W1:Y:S02]  /*2910*/  SYNCS.PHASECHK.TRANS64.TRYWAIT P0, [R2+URZ+0xc0], R5 ;  /* 0x0000c005020075a7 */ /* 0x000e6400080011ff */
[----:B-1----:R-:W-:Y:S05]  /*2920*/  @!P0 BRA `(.L_x_47) ;  /* 0x0000004c00c88947 */ /* 0x002fea0003800000 */
.L_x_119:
[----:B------:R-:W-:Y:S01]  /*2930*/  ULEA UR4, UR5, UR6, 0x3 ;  /* 0x0000000605047291 */ /* 0x000fe2000f8e18ff */
[----:B------:R-:W-:Y:S02]  /*2940*/  PRMT R4, RZ, 0x654, R4 ;  /* 0x00000654ff047816 */ /* 0x000fe40000000004 */
[----:B-1----:R-:W-:Y:S01]  /*2950*/  SHF.L.U32 R5, R12, 0x1f, RZ ;  /* 0x0000001f0c057819 */ /* 0x002fe200000006ff */
[----:B------:R-:W-:Y:S01]  /*2960*/  UIADD3 UR7, UPT, UPT, UR4, 0x60, URZ ;  /* 0x0000006004077890 */ /* 0x000fe2000fffe0ff */
[----:B------:R1:W-:Y:S05]  /*2970*/  SYNCS.ARRIVE.TRANS64.RED.A1T0 RZ, [R4+URZ], RZ ;  /* 0x000000ff04ff79a7 */ /* 0x0003ea00081004ff */
[----:B------:R-:W-:Y:S01]  /*2980*/  IMAD.U32 R7, RZ, RZ, UR7 ;  /* 0x00000007ff077e24 */ /* 0x000fe2000f8e00ff */
[----:B------:R-:W2:Y:S04]  /*2990*/  SYNCS.PHASECHK.TRANS64.TRYWAIT P0, [UR4+0x70], R5 ;  /* 0x00007005ff0075a7 */ /* 0x000ea80008001104 */
[----:B------:R-:W-:Y:S01]  /*29a0*/  PRMT R6, R0, 0x654, R7 ;  /* 0x0000065400067816 */ /* 0x000fe20000000007 */
[----:B-1----:R-:W-:Y:S01]  /*29b0*/  @!P2 IMAD.MOV.U32 R4, RZ, RZ, 0x10 ;  /* 0x00000010ff04a424 */ /* 0x002fe200078e00ff */
[----:B--2---:R-:W-:Y:S06]  /*29c0*/  @!P0 BRA `(.L_x_48) ;  /* 0x0000004c00b48947 */ /* 0x004fec0003800000 */
.L_x_121:
[----:B------:R-:W-:Y:S01]  /*29d0*/  ULEA UR8, UR5, UR6, 0x4 ;  /* 0x0000000605087291 */ /* 0x000fe2000f8e20ff */
[----:B------:R-:W-:Y:S01]  /*29e0*/  SEL R3, R6, R3, !P2 ;  /* 0x0000000306037207 */ /* 0x000fe20005000000 */
[----:B------:R-:W-:Y:S01]  /*29f0*/  UIADD3 UR9, UPT, UPT, UR4, 0x60, URZ ;  /* 0x0000006004097890 */ /* 0x000fe2000fffe0ff */
[----:B-1----:R-:W-:Y:S01]  /*2a00*/  LEA R2, R11, UR6, 0x3 ;  /* 0x000000060b027c11 */ /* 0x002fe2000f8e18ff */
[----:B------:R-:W-:Y:S01]  /*2a10*/  UIADD3 UR8, UPT, UPT, UR8, 0xf0, URZ ;  /* 0x000000f008087890 */ /* 0x000fe2000fffe0ff */
[----:B------:R-:W-:Y:S01]  /*2a20*/  SHF.L.U32 R5, R10, 0x1f, RZ ;  /* 0x0000001f0a057819 */ /* 0x000fe200000006ff */
[----:B------:R1:W-:Y:S01]  /*2a30*/  @!P2 SYNCS.ARRIVE.TRANS64.RED RZ, [R3+URZ], R4 ;  /* 0x0000000403ffa9a7 */ /* 0x0003e200080004ff */
[----:B------:R-:W-:Y:S01]  /*2a40*/  UIADD3 UR4, UPT, UPT, UR5, 0x1, URZ ;  /* 0x0000000105047890 */ /* 0x000fe2000fffe0ff */
[----:B------:R-:W-:-:S03]  /*2a50*/  VIADD R8, R8, 0x1 ;  /* 0x0000000108087836 */ /* 0x000fc60000000000 */
[----:B------:R-:W-:Y:S02]  /*2a60*/  UISETP.NE.AND UP0, UPT, UR4, 0x2, UPT ;  /* 0x000000020400788c */ /* 0x000fe4000bf05270 */
[----:B------:R-:W-:Y:S06]  /*2a70*/  UGETNEXTWORKID.BROADCAST [UR8], [UR9] ;  /* 0x00000000080073ca */ /* 0x000fec0008000100 */
[----:B------:R-:W-:Y:S01]  /*2a80*/  USEL UR7, URZ, 0x1, UP0 ;  /* 0x00000001ff077887 */ /* 0x000fe20008000000 */
[----:B------:R-:W-:Y:S01]  /*2a90*/  ISETP.NE.AND P0, PT, R8, 0x2, PT ;  /* 0x000000020800780c */ /* 0x000fe20003f05270 */
[----:B------:R-:W-:Y:S01]  /*2aa0*/  USEL UR5, UR4, URZ, UP0 ;  /* 0x000000ff04057287 */ /* 0x000fe20008000000 */
[----:B------:R-:W2:Y:S03]  /*2ab0*/  SYNCS.PHASECHK.TRANS64.TRYWAIT P1, [R2+URZ+0x60], R5 ;  /* 0x00006005020075a7 */ /* 0x000ea600080211ff */
[----:B------:R-:W-:Y:S01]  /*2ac0*/  LOP3.LUT R12, R12, UR7, RZ, 0x3c, !PT ;  /* 0x000000070c0c7c12 */ /* 0x000fe2000f8e3cff */
[----:B-12---:R-:W-:Y:S07]  /*2ad0*/  @!P1 BRA `(.L_x_49) ;  /* 0x0000004c00889947 */ /* 0x006fee0003800000 */
.L_x_122:
[C---:B------:R-:W-:Y:S01]  /*2ae0*/  LEA R4, R11.reuse, UR6, 0x4 ;  /* 0x000000060b047c11 */ /* 0x040fe2000f8e20ff */
[----:B-1----:R-:W-:Y:S01]  /*2af0*/  VIADD R2, R2, 0x70 ;  /* 0x0000007002027836 */ /* 0x002fe20000000000 */
[----:B------:R-:W-:Y:S01]  /*2b00*/  SEL R8, R8, RZ, P0 ;  /* 0x000000ff08087207 */ /* 0x000fe20000000000 */
[----:B------:R-:W-:-:S03]  /*2b10*/  VIADD R11, R11, 0x1 ;  /* 0x000000010b0b7836 */ /* 0x000fc60000000000 */
[----:B------:R-:W1:Y:S01]  /*2b20*/  LDS.128 R4, [R4+0xf0] ;  /* 0x0000f00004047984 */ /* 0x000e620000000c00 */
[----:B------:R-:W-:Y:S02]  /*2b30*/  PRMT R2, RZ, 0x654, R2 ;  /* 0x00000654ff027816 */ /* 0x000fe40000000002 */
[C---:B------:R-:W-:Y:S01]  /*2b40*/  ISETP.NE.AND P1, PT, R11.reuse, 0x2, PT ;  /* 0x000000020b00780c */ /* 0x040fe20003f25270 */
[----:B------:R-:W-:Y:S01]  /*2b50*/  @!PT LDS RZ, [RZ] ;  /* 0x00000000fffff984 */ /* 0x000fe20000000800 */
[----:B------:R-:W-:Y:S01]  /*2b60*/  @!PT LDS RZ, [RZ] ;  /* 0x00000000fffff984 */ /* 0x000fe20000000800 */
[----:B------:R-:W-:Y:S01]  /*2b70*/  @!PT LDS RZ, [RZ] ;  /* 0x00000000fffff984 */ /* 0x000fe20000000800 */
[----:B------:R-:W-:Y:S01]  /*2b80*/  @!PT LDS RZ, [RZ] ;  /* 0x00000000fffff984 */ /* 0x000fe20000000800 */
[----:B------:R2:W-:Y:S06]  /*2b90*/  MEMBAR.ALL.CTA ;  /* 0x0000000000007992 */ /* 0x0005ec0000008000 */
[----:B--2---:R-:W2:Y:S01]  /*2ba0*/  FENCE.VIEW.ASYNC.S ;  /* 0x00000000000073c6 */ /* 0x004ea20000000000 */
[----:B------:R-:W-:Y:S01]  /*2bb0*/  SEL R11, R11, RZ, P1 ;  /* 0x000000ff0b0b7207 */ /* 0x000fe20000800000 */
[----:B--2---:R2:W-:Y:S01]  /*2bc0*/  SYNCS.ARRIVE.TRANS64.RED.A1T0 RZ, [R2+URZ], RZ ;  /* 0x000000ff02ff79a7 */ /* 0x0045e200081004ff */
[----:B-1----:R-:W-:-:S02]  /*2bd0*/  LOP3.LUT P3, RZ, R6, 0x1, RZ, 0xc0, !PT ;  /* 0x0000000106ff7812 */ /* 0x002fc4000786c0ff */
[----:B------:R-:W-:-:S04]  /*2be0*/  SEL R5, RZ, 0x1, P1 ;  /* 0x00000001ff057807 */ /* 0x000fc80000800000 */
[----:B------:R-:W-:Y:S02]  /*2bf0*/  LOP3.LUT R10, R10, R5, RZ, 0x3c, !PT ;  /* 0x000000050a0a7212 */ /* 0x000fe400078e3cff */
[----:B--2---:R-:W-:-:S04]  /*2c00*/  SEL R2, RZ, 0x1, P0 ;  /* 0x00000001ff027807 */ /* 0x004fc80000000000 */
[----:B------:R-:W-:Y:S01]  /*2c10*/  LOP3.LUT R9, R9, R2, RZ, 0x3c, !PT ;  /* 0x0000000209097212 */ /* 0x000fe200078e3cff */
[----:B------:R-:W-:Y:S06]  /*2c20*/  @P3 BRA `(.L_x_50) ;  /* 0xfffffffc002c3947 */ /* 0x000fec000383ffff */
[----:B------:R-:W-:Y:S01]  /*2c30*/  ULEA UR4, UR5, UR6, 0x3 ;  /* 0x0000000605047291 */ /* 0x000fe2000f8e18ff */
[----:B------:R-:W-:-:S08]  /*2c40*/  SHF.L.U32 R3, R12, 0x1f, RZ ;  /* 0x0000001f0c037819 */ /* 0x000fd000000006ff */
[----:B------:R-:W1:Y:S02]  /*2c50*/  SYNCS.PHASECHK.TRANS64 P0, [UR4+0x70], R3 ;  /* 0x00007003ff0075a7 */ /* 0x000e640008001004 */
[----:B-1----:R-:W-:Y:S05]  /*2c60*/  @P0 BRA `(.L_x_51) ;  /* 0x0000000000080947 */ /* 0x002fea0003800000 */
[----:B------:R-:W1:Y:S02]  /*2c70*/  SYNCS.PHASECHK.TRANS64.TRYWAIT P0, [UR4+0x70], R3 ;  /* 0x00007003ff0075a7 */ /* 0x000e640008001104 */
[----:B-1----:R-:W-:Y:S05]  /*2c80*/  @!P0 BRA `(.L_x_52) ;  /* 0x0000004c00308947 */ /* 0x002fea0003800000 */
.L_x_51:
[----:B------:R-:W-:-:S04]  /*2c90*/  UIADD3 UR7, UPT, UPT, UR5, 0x1, URZ ;  /* 0x0000000105077890 */ /* 0x000fc8000fffe0ff */
[----:B------:R-:W-:-:S04]  /*2ca0*/  UISETP.NE.AND UP0, UPT, UR7, 0x2, UPT ;  /* 0x000000020700788c */ /* 0x000fc8000bf05270 */
[----:B------:R-:W-:Y:S02]  /*2cb0*/  USEL UR8, URZ, 0x1, UP0 ;  /* 0x00000001ff087887 */ /* 0x000fe40008000000 */
[----:B------:R-:W-:-:S04]  /*2cc0*/  USEL UR7, UR7, URZ, UP0 ;  /* 0x000000ff07077287 */ /* 0x000fc80008000000 */
[----:B------:R-:W-:Y:S01]  /*2cd0*/  ULEA UR7, UR7, UR6, 0x3 ;  /* 0x0000000607077291 */ /* 0x000fe2000f8e18ff */
[----:B-1----:R-:W-:-:S04]  /*2ce0*/  LOP3.LUT R3, R12, UR8, RZ, 0x3c, !PT ;  /* 0x000000080c037c12 */ /* 0x002fc8000f8e3cff */
[----:B------:R-:W-:-:S04]  /*2cf0*/  SHF.L.U32 R0, R3, 0x1f, RZ ;  /* 0x0000001f03007819 */ /* 0x000fc800000006ff */
[----:B------:R-:W1:Y:S02]  /*2d00*/  SYNCS.PHASECHK.TRANS64 P0, [UR7+0x70], R0 ;  /* 0x00007000ff0075a7 */ /* 0x000e640008001007 */
[----:B-1----:R-:W-:Y:S05]  /*2d10*/  @P0 EXIT ;  /* 0x000000000000094d */ /* 0x002fea0003800000 */
[----:B------:R-:W-:Y:S02]  /*2d20*/  SHF.L.U32 R3, R3, 0x1f, RZ ;  /* 0x0000001f03037819 */ /* 0x000fe400000006ff */
[----:B------:R-:W-:-:S07]  /*2d30*/  MOV R0, UR7 ;  /* 0x0000000700007c02 */ /* 0x000fce0008000f00 */
.L_x_53:
[----:B-1----:R1:W2:Y:S02]  /*2d40*/  SYNCS.PHASECHK.TRANS64.TRYWAIT P0, [R0+URZ+0x70], R3 ;  /* 0x00007003000075a7 */ /* 0x0022a400080011ff */
[----:B--2---:R-:W-:Y:S05]  /*2d50*/  @!P0 NANOSLEEP.SYNCS 0x989680 ;  /* 0x009896800000895d */ /* 0x004fea0003900000 */
[----:B------:R-:W2:Y:S02]  /*2d60*/  @!P0 SYNCS.PHASECHK.TRANS64 P0, [R0+URZ+0x70], R3 ;  /* 0x00007003000085a7 */ /* 0x000ea400080010ff */
[----:B--2---:R-:W-:Y:S05]  /*2d70*/  @P0 EXIT ;  /* 0x000000000000094d */ /* 0x004fea0003800000 */
[----:B------:R-:W-:Y:S05]  /*2d80*/  BRA `(.L_x_53) ;  /* 0xfffffffc00ec7947 */ /* 0x000fea000383ffff */
.L_x_46:
[----:B------:R-:W-:Y:S05]  /*2d90*/  BRA.U UP4, `(.L_x_54) ;  /* 0x0000000d04847547 */ /* 0x000fea000b800000 */
[----:B------:R-:W1:Y:S01]  /*2da0*/  S2UR UR7, SR_CgaCtaId ;  /* 0x00000000000779c3 */ /* 0x000e620000008800 */
[----:B------:R-:W-:Y:S01]  /*2db0*/  UMOV UR4, 0x40 ;  /* 0x0000004000047882 */ /* 0x000fe20000000000 */
[----:B------:R-:W-:Y:S01]  /*2dc0*/  NOP ;  /* 0x0000000000007918 */ /* 0x000fe20000000000 */
[----:B------:R-:W-:Y:S01]  /*2dd0*/  UMOV UR6, 0x400 ;  /* 0x0000040000067882 */ /* 0x000fe20000000000 */
[----:B-1----:R-:W-:Y:S02]  /*2de0*/  ULEA UR5, UR7, UR4, 0x18 ;  /* 0x0000000407057291 */ /* 0x002fe4000f8ec0ff */
[----:B------:R-:W-:-:S07]  /*2df0*/  ULEA UR6, UR7, UR6, 0x18 ;  /* 0x0000000607067291 */ /* 0x000fce000f8ec0ff */
[----:B------:R-:W1:Y:S02]  /*2e00*/  LDS.U8 R0, [UR5+0x1c] ;  /* 0x00001c05ff007984 */ /* 0x000e640008000000 */
[----:B-1----:R-:W-:-:S13]  /*2e10*/  ISETP.NE.AND P0, PT, R0, RZ, PT ;  /* 0x000000ff0000720c */ /* 0x002fda0003f05270 */
[----:B------:R-:W-:Y:S05]  /*2e20*/  @P0 BRA `(.L_x_55) ;  /* 0x0000000000580947 */ /* 0x000fea0003800000 */
[----:B------:R-:W-:-:S13]  /*2e30*/  ELECT P0, URZ, PT ;  /* 0x0000000000ff782f */ /* 0x000fda0003800000 */
[----:B------:R-:W-:Y:S05]  /*2e40*/  @!P0 BRA `(.L_x_56) ;  /* 0x0000000000608947 */ /* 0x000fea0003800000 */
[----:B------:R-:W-:Y:S01]  /*2e50*/  UMOV UR4, 0x10 ;  /* 0x0000001000047882 */ /* 0x000fe20000000000 */
[----:B------:R-:W-:Y:S01]  /*2e60*/  HFMA2 R0, -RZ, RZ, 0, 5.9604644775390625e-08 ;  /* 0x00000001ff007431 */ /* 0x000fe200000001ff */
[----:B------:R-:W-:-:S03]  /*2e70*/  MOV R3, 0xffff ;  /* 0x0000ffff00037802 */ /* 0x000fc60000000f00 */
[----:B------:R-:W-:Y:S04]  /*2e80*/  DEPBAR.LE SB1, 0x36 ;  /* 0x00009d800000791a */ /* 0x000fe80000000000 */
[----:B------:R-:W1:Y:S02]  /*2e90*/  UTCATOMSWS.FIND_AND_SET.ALIGN UP0, UR4, UR4 ;  /* 0x00000004000475e3 */ /* 0x000e640008000800 */
[----:B-1----:R-:W-:Y:S01]  /*2ea0*/  MOV R4, UR4 ;  /* 0x0000000400047c02 */ /* 0x002fe20008000f00 */
[----:B------:R-:W-:Y:S06]  /*2eb0*/  BRA.U UP0, `(.L_x_57) ;  /* 0x0000000100187547 */ /* 0x000fec000b800000 */
.L_x_58:
[----:B------:R-:W-:Y:S05]  /*2ec0*/  NANOSLEEP 0x64 ;  /* 0x000000640000795d */ /* 0x000fea0003800000 */
[----:B------:R-:W-:-:S05]  /*2ed0*/  UMOV UR4, 0x10 ;  /* 0x0000001000047882 */ /* 0x000fca0000000000 */
[----:B------:R-:W-:Y:S04]  /*2ee0*/  DEPBAR.LE SB1, 0x36 ;  /* 0x00009d800000791a */ /* 0x000fe80000000000 */
[----:B------:R-:W1:Y:S02]  /*2ef0*/  UTCATOMSWS.FIND_AND_SET.ALIGN UP0, UR4, UR4 ;  /* 0x00000004000475e3 */ /* 0x000e640008000800 */
[----:B-1----:R-:W-:Y:S01]  /*2f00*/  MOV R4, UR4 ;  /* 0x0000000400047c02 */ /* 0x002fe20008000f00 */
[----:B------:R-:W-:Y:S05]  /*2f10*/  BRA.U !UP0, `(.L_x_58) ;  /* 0xfffffffd08e87547 */ /* 0x000fea000b83ffff */
.L_x_57:
[-C--:B------:R-:W-:Y:S02]  /*2f20*/  SHF.L.U32 R3, R3, R4.reuse, RZ ;  /* 0x0000000403037219 */ /* 0x080fe400000006ff */
[----:B------:R-:W-:Y:S01]  /*2f30*/  SHF.L.U32 R0, R0, R4, RZ ;  /* 0x0000000400007219 */ /* 0x000fe200000006ff */
[----:B------:R-:W-:Y:S02]  /*2f40*/  IMAD.SHL.U32 R4, R4, 0x20, RZ ;  /* 0x0000002004047824 */ /* 0x000fe400078e00ff */
[----:B------:R1:W-:Y:S04]  /*2f50*/  ATOMS.OR RZ, [UR5+0x14], R3 ;  /* 0x00001403ffff798c */ /* 0x0003e8000b000005 */
[----:B------:R1:W-:Y:S04]  /*2f60*/  ATOMS.OR RZ, [UR5+0x18], R0 ;  /* 0x00001800ffff798c */ /* 0x0003e8000b000005 */
[----:B------:R1:W-:Y:S01]  /*2f70*/  STS [UR6+0x110], R4 ;  /* 0x00011004ff007988 */ /* 0x0003e20008000806 */
[----:B------:R-:W-:Y:S05]  /*2f80*/  BRA `(.L_x_56) ;  /* 0x0000000000107947 */ /* 0x000fea0003800000 */
.L_x_55:
[----:B------:R-:W-:Y:S02]  /*2f90*/  MOV R0, 0xffffffff ;  /* 0xffffffff00007802 */ /* 0x000fe40000000f00 */
[----:B------:R-:W-:-:S03]  /*2fa0*/  MOV R4, 0x2fd0 ;  /* 0x00002fd000047802 */ /* 0x000fc60000000f00 */
[----:B------:R1:W-:Y:S04]  /*2fb0*/  STS [UR6+0x110], R0 ;  /* 0x00011000ff007988 */ /* 0x0003e80008000806 */
[----:B-1---5:R-:W-:Y:S05]  /*2fc0*/  CALL.REL.NOINC `($__internal_1_$__cuda_sm10x_tcgen05_guardrail_trap_phase_invalid_during_alloc) ;  /* 0x0000004c00ec7944 */ /* 0x022fea0003c00000 */
.L_x_56:
[----:B------:R-:W-:Y:S05]  /*2fd0*/  WARPSYNC.ALL ;  /* 0x0000000000007948 */ /* 0x000fea0003800000 */
[----:B------:R-:W2:Y:S01]  /*2fe0*/  S2UR UR4, SR_CgaCtaId ;  /* 0x00000000000479c3 */ /* 0x000ea20000008800 */
[----:B------:R-:W-:Y:S01]  /*2ff0*/  UMOV UR13, 0x400 ;  /* 0x00000400000d7882 */ /* 0x000fe20000000000 */
[----:B------:R-:W-:-:S06]  /*3000*/  NOP ;  /* 0x0000000000007918 */ /* 0x000fcc0000000000 */
[----:B------:R-:W-:Y:S06]  /*3010*/  BAR.ARV 0x6, 0xa0 ;  /* 0x0182800000007b1d */ /* 0x000fec0000002000 */
[----:B------:R-:W3:Y:S01]  /*3020*/  LDCU UR5, c[0x0][0x38c] ;  /* 0x00007180ff0577ac */ /* 0x000ee20008000800 */
[----:B------:R-:W-:Y:S01]  /*3030*/  LOP3.LUT R2, R2, 0xffff, RZ, 0xc0, !PT ;  /* 0x0000ffff02027812 */ /* 0x000fe200078ec0ff */
[----:B------:R-:W-:Y:S01]  /*3040*/  IMAD.MOV.U32 R11, RZ, RZ, 0x1 ;  /* 0x00000001ff0b7424 */ /* 0x000fe200078e00ff */
[----:B------:R-:W-:Y:S01]  /*3050*/  CS2R R8, SRZ ;  /* 0x0000000000087805 */ /* 0x000fe2000001ff00 */
[----:B------:R-:W4:Y:S01]  /*3060*/  LDCU UR8, c[0x0][0x38c] ;  /* 0x00007180ff0877ac */ /* 0x000f220008000800 */
[----:B------:R-:W-:Y:S01]  /*3070*/  R2UR UR15, R2 ;  /* 0x00000000020f72ca */ /* 0x000fe200000e0000 */
[----:B------:R-:W-:Y:S01]  /*3080*/  IMAD.MOV.U32 R10, RZ, RZ, RZ ;  /* 0x000000ffff0a7224 */ /* 0x000fe200078e00ff */
[----:B------:R-:W-:Y:S01]  /*3090*/  UMOV UR18, URZ ;  /* 0x000000ff00127c82 */ /* 0x000fe20008000000 */
[----:B------:R-:W-:Y:S01]  /*30a0*/  UMOV UR10, URZ ;  /* 0x000000ff000a7c82 */ /* 0x000fe20008000000 */
[----:B--2---:R-:W-:Y:S01]  /*30b0*/  ULEA UR13, UR4, UR13, 0x18 ;  /* 0x0000000d040d7291 */ /* 0x004fe2000f8ec0ff */
[----:B------:R-:W-:Y:S01]  /*30c0*/  UMOV UR20, 0x0 ;  /* 0x0000000000147882 */ /* 0x000fe20000000000 */
[----:B------:R-:W-:-:S02]  /*30d0*/  UMOV UR21, 0x4200490 ;  /* 0x0420049000157882 */ /* 0x000fc40000000000 */
[----:B------:R-:W-:Y:S02]  /*30e0*/  UIADD3 UR6, UPT, UPT, UR13, 0x4400, URZ ;  /* 0x000044000d067890 */ /* 0x000fe4000fffe0ff */
[----:B------:R-:W-:Y:S02]  /*30f0*/  UIADD3 UR7, UPT, UPT, UR13, 0x5c00, URZ ;  /* 0x00005c000d077890 */ /* 0x000fe4000fffe0ff */
[----:B---3--:R-:W-:Y:S01]  /*3100*/  UIADD3 UR5, UPT, UPT, UR5, 0x1f, URZ ;  /* 0x0000001f05057890 */ /* 0x008fe2000fffe0ff */
[----:B-1----:R-:W1:Y:S01]  /*3110*/  LDS R0, [UR13+0x110] ;  /* 0x0001100dff007984 */ /* 0x002e620008000800 */
[----:B------:R-:W-:Y:S02]  /*3120*/  USHF.R.U32.HI UR6, URZ, 0x4, UR6 ;  /* 0x00000004ff067899 */ /* 0x000fe40008011606 */
[----:B------:R-:W-:Y:S02]  /*3130*/  USHF.R.S32.HI UR4, URZ, 0x1f, UR5 ;  /* 0x0000001fff047899 */ /* 0x000fe40008011405 */
[----:B------:R-:W-:-:S02]  /*3140*/  ULOP3.LUT UR6, UR6, 0x3fff, URZ, 0xc0, !UPT ;  /* 0x00003fff06067892 */ /* 0x000fc4000f8ec0ff */
[----:B------:R-:W-:Y:S02]  /*3150*/  ULEA.HI UR4, UR4, UR5, URZ, 0x5 ;  /* 0x0000000504047291 */ /* 0x000fe4000f8f28ff */
[----:B------:R-:W-:Y:S02]  /*3160*/  USHF.R.U32.HI UR5, URZ, 0x4, UR7 ;  /* 0x00000004ff057899 */ /* 0x000fe40008011607 */
[----:B------:R-:W-:Y:S02]  /*3170*/  USHF.R.S32.HI UR22, URZ, 0x5, UR4 ;  /* 0x00000005ff167899 */ /* 0x000fe40008011404 */
[----:B------:R-:W-:Y:S02]  /*3180*/  ULOP3.LUT UR5, UR5, 0x3fff, URZ, 0xc0, !UPT ;  /* 0x00003fff05057892 */ /* 0x000fe4000f8ec0ff */
[----:B------:R-:W-:Y:S02]  /*3190*/  UISETP.LT.AND UP0, UPT, UR22, 0x1, UPT ;  /* 0x000000011600788c */ /* 0x000fe4000bf01270 */
[----:B------:R-:W-:-:S02]  /*31a0*/  ULOP3.LUT UR16, UR6, 0x10000, URZ, 0xfc, !UPT ;  /* 0x0001000006107892 */ /* 0x000fc4000f8efcff */
[----:B------:R-:W-:Y:S02]  /*31b0*/  USEL UR23, UR22, 0x1, !UP0 ;  /* 0x0000000116177887 */ /* 0x000fe4000c000000 */
[----:B------:R-:W-:Y:S02]  /*31c0*/  ULOP3.LUT UR17, UR5, 0x10000, URZ, 0xfc, !UPT ;  /* 0x0001000005117892 */ /* 0x000fe4000f8efcff */
[----:B------:R-:W-:Y:S02]  /*31d0*/  UIADD3 UR23, UPT, UPT, -UR23, URZ, URZ ;  /* 0x000000ff17177290 */ /* 0x000fe4000fffe1ff */
[----:B----4-:R-:W-:Y:S01]  /*31e0*/  UISETP.GE.AND UP4, UPT, UR8, 0x1, UPT ;  /* 0x000000010800788c */ /* 0x010fe2000bf86270 */
[----:B-1----:R-:W-:-:S15]  /*31f0*/  R2UR UR24, R0 ;  /* 0x00000000001872ca */ /* 0x002fde00000e0000 */
.L_x_65:
[----:B------:R-:W-:Y:S02]  /*3200*/  LEA R0, R10, UR13, 0x3 ;  /* 0x0000000d0a007c11 */ /* 0x000fe4000f8e18ff */
[----:B------:R-:W-:Y:S02]  /*3210*/  SHF.L.U32 R5, R9, 0x1f, RZ ;  /* 0x0000001f09057819 */ /* 0x000fe400000006ff */
[----:B------:R-:W-:Y:S01]  /*3220*/  PLOP3.LUT P0, PT, PT, PT, UP4, 0x80, 0x8 ;  /* 0x000000000008781c */ /* 0x000fe20003f0f048 */
[----:B------:R-:W-:Y:S01]  /*3230*/  VIADD R3, R0, 0x70 ;  /* 0x0000007000037836 */ /* 0x000fe20000000000 */
[----:B-1----:R-:W1:Y:S02]  /*3240*/  SYNCS.PHASECHK.TRANS64.TRYWAIT P1, [R0+URZ+0x60], R5 ;  /* 0x00006005000075a7 */ /* 0x002e6400080211ff */
[----:B-1-3--:R-:W-:Y:S09]  /*3250*/  @!P1 BRA `(.L_x_59) ;  /* 0x0000004400d49947 */ /* 0x00aff20003800000 */
.L_x_124:
[----:B------:R-:W-:Y:S01]  /*3260*/  LEA R4, R10, UR13, 0x4 ;  /* 0x0000000d0a047c11 */ /* 0x000fe2000f8e20ff */
[----:B------:R-:W-:Y:S01]  /*3270*/  @UP4 ULEA UR4, UR10, UR13, 0x3 ;  /* 0x0000000d0a044291 */ /* 0x000fe2000f8e18ff */
[----:B------:R-:W-:Y:S01]  /*3280*/  PLOP3.LUT P2, PT, PT, PT, PT, 0x80, 0x8 ;  /* 0x000000000008781c */ /* 0x000fe20003f4f070 */
[----:B------:R-:W-:Y:S01]  /*3290*/  ULEA UR19, UR18, UR13, 0x3 ;  /* 0x0000000d12137291 */ /* 0x000fe2000f8e18ff */
[----:B------:R-:W-:Y:S02]  /*32a0*/  PRMT R3, RZ, 0x654, R3 ;  /* 0x00000654ff037816 */ /* 0x000fe40000000003 */
[----:B-1----:R-:W1:Y:S01]  /*32b0*/  LDS.128 R4, [R4+0xf0] ;  /* 0x0000f00004047984 */ /* 0x002e620000000c00 */
[----:B------:R-:W-:Y:S02]  /*32c0*/  @P0 SHF.L.U32 R2, R8, 0x1f, RZ ;  /* 0x0000001f08020819 */ /* 0x000fe400000006ff */
[----:B------:R-:W-:Y:S01]  /*32d0*/  SHF.L.U32 R0, R11, 0x1f, RZ ;  /* 0x0000001f0b007819 */ /* 0x000fe200000006ff */
[----:B------:R-:W-:Y:S01]  /*32e0*/  @!PT LDS RZ, [RZ] ;  /* 0x00000000fffff984 */ /* 0x000fe20000000800 */
[----:B------:R-:W-:Y:S01]  /*32f0*/  @!PT LDS RZ, [RZ] ;  /* 0x00000000fffff984 */ /* 0x000fe20000000800 */
[----:B------:R-:W-:Y:S01]  /*3300*/  @!PT LDS RZ, [RZ] ;  /* 0x00000000fffff984 */ /* 0x000fe20000000800 */
[----:B------:R-:W-:Y:S01]  /*3310*/  @!PT LDS RZ, [RZ] ;  /* 0x00000000fffff984 */ /* 0x000fe20000000800 */
[----:B------:R2:W-:Y:S06]  /*3320*/  MEMBAR.ALL.CTA ;  /* 0x0000000000007992 */ /* 0x0005ec0000008000 */
[----:B--2---:R-:W2:Y:S02]  /*3330*/  FENCE.VIEW.ASYNC.S ;  /* 0x00000000000073c6 */ /* 0x004ea40000000000 */
[----:B--2---:R2:W-:Y:S01]  /*3340*/  SYNCS.ARRIVE.TRANS64.RED.A1T0 RZ, [R3+URZ], RZ ;  /* 0x000000ff03ff79a7 */ /* 0x0045e200081004ff */
[----:B------:R2:W3:Y:S01]  /*3350*/  @P0 SYNCS.PHASECHK.TRANS64.TRYWAIT P2, [UR4], R2 ;  /* 0x00000002ff0005a7 */ /* 0x0004e20008041104 */
[----:B-1----:R-:W-:Y:S01]  /*3360*/  LOP3.LUT P1, RZ, R6, 0x1, RZ, 0xc0, !PT ;  /* 0x0000000106ff7812 */ /* 0x002fe2000782c0ff */
[----:B------:R-:W1:Y:S02]  /*3370*/  SYNCS.PHASECHK.TRANS64.TRYWAIT P0, [UR19+0xa0], R0 ;  /* 0x0000a000ff0075a7 */ /* 0x000e640008001113 */
[----:B-123--:R-:W-:Y:S10]  /*3380*/  @!P0 BRA `(.L_x_60) ;  /* 0x00000044009c8947 */ /* 0x00eff40003800000 */
.L_x_126:
[----:B------:R-:W-:Y:S01]  /*3390*/  IADD3 R10, PT, PT, R10, 0x1, RZ ;  /* 0x000000010a0a7810 */ /* 0x000fe20007ffe0ff */
[----:B------:R-:W-:Y:S06]  /*33a0*/  BRA.U !UP4, `(.L_x_61) ;  /* 0x000000010ca07547 */ /* 0x000fec000b800000 */
[----:B------:R-:W-:Y:S02]  /*33b0*/  ULEA.HI UR4, UR18, UR18, URZ, 0x1 ;  /* 0x0000001212047291 */ /* 0x000fe4000f8f08ff */
[----:B------:R-:W-:Y:S02]  /*33c0*/  UPLOP3.LUT UP2, UPT, UPT, UPT, UPT, 0x40, 0x4 ;  /* 0x000000000004789c */ /* 0x000fe40003f4e870 */
[----:B------:R-:W-:Y:S02]  /*33d0*/  USHF.L.U32 UR5, UR4, 0x6, URZ ;  /* 0x0000000604057899 */ /* 0x000fe400080006ff */
[----:B------:R-:W-:Y:S02]  /*33e0*/  ULOP3.LUT UR14, UR4, 0xffe, URZ, 0xc0, !UPT ;  /* 0x00000ffe040e7892 */ /* 0x000fe4000f8ec0ff */
[----:B------:R-:W-:Y:S02]  /*33f0*/  ULOP3.LUT UR4, UR5, 0xffffff80, URZ, 0xc0, !UPT ;  /* 0xffffff8005047892 */ /* 0x000fe4000f8ec0ff */
[----:B------:R-:W-:-:S02]  /*3400*/  UIADD3 UR14, UPT, UPT, -UR14, UR18, URZ ;  /* 0x000000120e0e7290 */ /* 0x000fc4000fffe1ff */
[----:B------:R-:W-:Y:S01]  /*3410*/  UIADD3 UR4, UPT, UPT, UR24, UR4, URZ ;  /* 0x0000000418047290 */ /* 0x000fe2000fffe0ff */
[----:B------:R-:W-:Y:S01]  /*3420*/  UMOV UR12, UR23 ;  /* 0x00000017000c7c82 */ /* 0x000fe20008000000 */
[----:B------:R-:W-:Y:S02]  /*3430*/  UMOV UR11, UR22 ;  /* 0x00000016000b7c82 */ /* 0x000fe40008000000 */
[----:B------:R-:W-:Y:S01]  /*3440*/  ULEA UR14, UR14, UR4, 0x14 ;  /* 0x000000040e0e7291 */ /* 0x000fe2000f8ea0ff */
[----:B------:R-:W-:-:S11]  /*3450*/  UMOV UR5, UR10 ;  /* 0x0000000a00057c82 */ /* 0x000fd60008000000 */
.L_x_64:
[----:B------:R-:W-:Y:S02]  /*3460*/  UIADD3 UR12, UPT, UPT, UR12, 0x1, URZ ;  /* 0x000000010c0c7890 */ /* 0x000fe4000fffe0ff */
[----:B--2---:R-:W-:Y:S02]  /*3470*/  ULEA UR6, UR5, UR13, 0x3 ;  /* 0x0000000d05067291 */ /* 0x004fe4000f8e18ff */
[----:B------:R-:W-:Y:S01]  /*3480*/  UISETP.NE.AND UP3, UPT, UR12, URZ, UPT ;  /* 0x000000ff0c00728c */ /* 0x000fe2000bf65270 */
[----:B---3--:R-:W-:Y:S10]  /*3490*/  @P2 BRA `(.L_x_62) ;  /* 0x00000000000c2947 */ /* 0x008ff40003800000 */
[----:B-1----:R-:W-:Y:S04]  /*34a0*/  SHF.L.U32 R3, R8, 0x1f, RZ ;  /* 0x0000001f08037819 */ /* 0x002fe800000006ff */
[----:B------:R-:W1:Y:S02]  /*34b0*/  SYNCS.PHASECHK.TRANS64.TRYWAIT P0, [UR6], R3 ;  /* 0x00000003ff0075a7 */ /* 0x000e640008001106 */
[----:B-1----:R-:W-:Y:S05]  /*34c0*/  @!P0 BRA `(.L_x_63) ;  /* 0x0000004400648947 */ /* 0x002fea0003800000 */
.L_x_62:
[----:B------:R-:W-:Y:S01]  /*34d0*/  UISETP.NE.AND UP0, UPT, UR11, 0x1, UPT ;  /* 0x000000010b00788c */ /* 0x000fe2000bf05270 */
[----:B------:R-:W-:Y:S01]  /*34e0*/  PLOP3.LUT P2, PT, PT, PT, PT, 0x80, 0x8 ;  /* 0x000000000008781c */ /* 0x000fe20003f4f070 */
[----:B------:R-:W-:Y:S02]  /*34f0*/  UIADD3 UR4, UPT, UPT, UR5, 0x1, URZ ;  /* 0x0000000105047890 */ /* 0x000fe4000fffe0ff */
[----:B------:R-:W-:Y:S02]  /*3500*/  ULEA UR8, UR5, UR17, 0x8 ;  /* 0x0000001105087291 */ /* 0x000fe4000f8e40ff */
[----:B------:R-:W-:Y:S01]  /*3510*/  UISETP.NE.AND UP1, UPT, UR4, 0x3, UPT ;  /* 0x000000030400788c */ /* 0x000fe2000bf25270 */
[----:B------:R-:W-:Y:S01]  /*3520*/  PLOP3.LUT P0, PT, PT, PT, UP0, 0x80, 0x8 ;  /* 0x000000000008781c */ /* 0x000fe20003f0f008 */
[----:B------:R-:W-:Y:S02]  /*3530*/  UIADD3 UR11, UPT, UPT, UR11, -0x1, URZ ;  /* 0xffffffff0b0b7890 */ /* 0x000fe4000fffe0ff */
[----:B------:R-:W-:Y:S02]  /*3540*/  USEL UR7, URZ, 0x1, UP1 ;  /* 0x00000001ff077887 */ /* 0x000fe40008800000 */
[----:B------:R-:W-:Y:S01]  /*3550*/  USEL UR10, UR4, URZ, UP1 ;  /* 0x000000ff040a7287 */ /* 0x000fe20008800000 */
[----:B------:R-:W-:Y:S03]  /*3560*/  UMOV UR9, 0xc0004010 ;  /* 0xc000401000097882 */ /* 0x000fe60000000000 */
[----:B------:R-:W-:Y:S01]  /*3570*/  @UP0 ULEA UR4, UR10, UR13, 0x3 ;  /* 0x0000000d0a040291 */ /* 0x000fe2000f8e18ff */
[----:B------:R-:W-:Y:S01]  /*3580*/  LOP3.LUT R8, R8, UR7, RZ, 0x3c, !PT ;  /* 0x0000000708087c12 */ /* 0x000fe2000f8e3cff */
[----:B------:R-:W-:Y:S03]  /*3590*/  UMOV UR7, 0xc0004010 ;  /* 0xc000401000077882 */ /* 0x000fe60000000000 */
[----:B-1----:R-:W-:Y:S04]  /*35a0*/  @P0 SHF.L.U32 R0, R8, 0x1f, RZ ;  /* 0x0000001f08000819 */ /* 0x002fe800000006ff */
[----:B------:R2:W3:Y:S01]  /*35b0*/  @P0 SYNCS.PHASECHK.TRANS64.TRYWAIT P2, [UR4], R0 ;  /* 0x00000000ff0005a7 */ /* 0x0004e20008041104 */
[----:B------:R-:W-:Y:S02]  /*35c0*/  UIADD3 UR4, UPT, UPT, UR6, 0x18, URZ ;  /* 0x0000001806047890 */ /* 0x000fe4000fffe0ff */
[----:B------:R-:W-:Y:S03]  /*35d0*/  ULEA UR6, UR5, UR16, 0x7 ;  /* 0x0000001005067291 */ /* 0x000fe6000f8e38ff */
[----:B------:R-:W-:Y:S06]  /*35e0*/  UMOV UR5, UR10 ;  /* 0x0000000a00057c82 */ /* 0x000fec0008000000 */
[----:B------:R2:W-:Y:S01]  /*35f0*/  UTCQMMA gdesc[UR6], gdesc[UR8], tmem[UR14], tmem[UR20], idesc[UR21], UP2 ;  /* 0x00ff1408060075ea */ /* 0x0005e2000900030e */
[----:B------:R-:W-:Y:S01]  /*3600*/  UPLOP3.LUT UP2, UPT, UPT, UPT, UPT, 0x80, 0x8 ;  /* 0x000000000008789c */ /* 0x000fe20003f4f070 */
[----:B------:R2:W-:Y:S01]  /*3610*/  UTCBAR.MULTICAST [UR4], URZ, UR15 ;  /* 0x000000ff040073e9 */ /* 0x0005e2000800080f */
[----:B------:R-:W-:Y:S09]  /*3620*/  BRA.U UP3, `(.L_x_64) ;  /* 0xfffffffd038c7547 */ /* 0x000ff2000b83ffff */
.L_x_61:
[----:B--2---:R-:W-:Y:S01]  /*3630*/  UIADD3 UR4, UPT, UPT, UR18, 0x1, URZ ;  /* 0x0000000112047890 */ /* 0x004fe2000fffe0ff */
[C---:B------:R-:W-:Y:S01]  /*3640*/  ISETP.NE.AND P0, PT, R10.reuse, 0x2, PT ;  /* 0x000000020a00780c */ /* 0x040fe20003f05270 */
[----:B------:R-:W-:Y:S02]  /*3650*/  UIADD3 UR5, UPT, UPT, UR19, 0x80, URZ ;  /* 0x0000008013057890 */ /* 0x000fe4000fffe0ff */
[----:B------:R-:W-:Y:S01]  /*3660*/  UISETP.NE.AND UP0, UPT, UR4, 0x4, UPT ;  /* 0x000000040400788c */ /* 0x000fe2000bf05270 */
[----:B-1----:R-:W-:Y:S02]  /*3670*/  SEL R0, RZ, 0x1, P0 ;  /* 0x00000001ff007807 */ /* 0x002fe40000000000 */
[----:B------:R-:W-:Y:S01]  /*3680*/  SEL R10, R10, RZ, P0 ;  /* 0x000000ff0a0a7207 */ /* 0x000fe20000000000 */
[----:B------:R-:W-:Y:S01]  /*3690*/  USEL UR6, URZ, 0x1, UP0 ;  /* 0x00000001ff067887 */ /* 0x000fe20008000000 */
[----:B------:R-:W-:Y:S01]  /*36a0*/  LOP3.LUT R9, R9, R0, RZ, 0x3c, !PT ;  /* 0x0000000009097212 */ /* 0x000fe200078e3cff */
[----:B------:R-:W-:Y:S01]  /*36b0*/  USEL UR18, UR4, URZ, UP0 ;  /* 0x000000ff04127287 */ /* 0x000fe20008000000 */
[----:B------:R1:W-:Y:S03]  /*36c0*/  UTCBAR [UR5], URZ ;  /* 0x000000ff050073e9 */ /* 0x0003e600080000ff */
[----:B------:R-:W-:Y:S01]  /*36d0*/  LOP3.LUT R11, R11, UR6, RZ, 0x3c, !PT ;  /* 0x000000060b0b7c12 */ /* 0x000fe2000f8e3cff */
[----:B------:R-:W-:Y:S07]  /*36e0*/  @P1 BRA `(.L_x_65) ;  /* 0xfffffff800c41947 */ /* 0x000fee000383ffff */
[----:B------:R-:W2:Y:S01]  /*36f0*/  S2UR UR8, SR_CgaCtaId ;  /* 0x00000000000879c3 */ /* 0x000ea20000008800 */
[----:B------:R-:W-:Y:S01]  /*3700*/  ELECT P0, URZ, PT ;  /* 0x0000000000ff782f */ /* 0x000fe20003800000 */
[----:B------:R-:W-:Y:S01]  /*3710*/  IMAD.MOV.U32 R0, RZ, RZ, 0x1 ;  /* 0x00000001ff007424 */ /* 0x000fe200078e00ff */
[----:B------:R-:W-:Y:S01]  /*3720*/  UIADD3 UR13, UPT, UPT, UR13, 0xa0, URZ ;  /* 0x000000a00d0d7890 */ /* 0x000fe2000fffe0ff */
[----:B------:R-:W-:Y:S01]  /*3730*/  SHF.L.U32 R3, R11, 0x1f, RZ ;  /* 0x0000001f0b037819 */ /* 0x000fe200000006ff */
[----:B------:R-:W-:-:S03]  /*3740*/  UMOV UR4, 0x40 ;  /* 0x0000004000047882 */ /* 0x000fc60000000000 */
[----:B------:R-:W-:Y:S01]  /*3750*/  UVIRTCOUNT.DEALLOC.SMPOOL 0x80 ;  /* 0x000000800000784c */ /* 0x000fe20000000000 */
[----:B--2---:R-:W-:Y:S02]  /*3760*/  ULEA UR8, UR8, UR4, 0x18 ;  /* 0x0000000408087291 */ /* 0x004fe4000f8ec0ff */
[----:B------:R-:W-:-:S07]  /*3770*/  ULEA UR4, UR18, UR13, 0x3 ;  /* 0x0000000d12047291 */ /* 0x000fce000f8e18ff */
[----:B------:R2:W-:Y:S02]  /*3780*/  @P0 STS.U8 [UR8+0x1c], R0 ;  /* 0x00001c00ff000988 */ /* 0x0005e40008000008 */
[----:B------:R-:W4:Y:S02]  /*3790*/  SYNCS.PHASECHK.TRANS64.TRYWAIT P0, [UR4], R3 ;  /* 0x00000003ff0075a7 */ /* 0x000f240008001104 */
[----:B--2-4-:R-:W-:Y:S05]  /*37a0*/  @!P0 BRA `(.L_x_66) ;  /* 0x0000004000c48947 */ /* 0x014fea0003800000 */
.L_x_129:
[----:B------:R-:W-:-:S04]  /*37b0*/  UIADD3 UR4, UPT, UPT, UR18, 0x1, URZ ;  /* 0x0000000112047890 */ /* 0x000fc8000fffe0ff */
[----:B------:R-:W-:-:S04]  /*37c0*/  UISETP.NE.AND UP0, UPT, UR4, 0x4, UPT ;  /* 0x000000040400788c */ /* 0x000fc8000bf05270 */
[----:B------:R-:W-:Y:S02]  /*37d0*/  USEL UR6, URZ, 0x1, UP0 ;  /* 0x00000001ff067887 */ /* 0x000fe40008000000 */
[----:B------:R-:W-:-:S04]  /*37e0*/  USEL UR4, UR4, URZ, UP0 ;  /* 0x000000ff04047287 */ /* 0x000fc80008000000 */
[----:B-1----:R-:W-:Y:S01]  /*37f0*/  ULEA UR5, UR4, UR13, 0x3 ;  /* 0x0000000d04057291 */ /* 0x002fe2000f8e18ff */
[----:B------:R-:W-:-:S04]  /*3800*/  LOP3.LUT R2, R11, UR6, RZ, 0x3c, !PT ;  /* 0x000000060b027c12 */ /* 0x000fc8000f8e3cff */
[----:B--2---:R-:W-:-:S04]  /*3810*/  SHF.L.U32 R3, R2, 0x1f, RZ ;  /* 0x0000001f02037819 */ /* 0x004fc800000006ff */
[----:B------:R-:W1:Y:S02]  /*3820*/  SYNCS.PHASECHK.TRANS64.TRYWAIT P0, [UR5], R3 ;  /* 0x00000003ff0075a7 */ /* 0x000e640008001105 */
[----:B-1----:R-:W-:Y:S05]  /*3830*/  @!P0 BRA `(.L_x_67) ;  /* 0x0000004000b88947 */ /* 0x002fea0003800000 */
.L_x_131:
        /* <DEDUP_REMOVED lines=9> */
.L_x_133:
[----:B------:R-:W-:-:S04]  /*38d0*/  UIADD3 UR4, UPT, UPT, UR4, 0x1, URZ ;  /* 0x0000000104047890 */ /* 0x000fc8000fffe0ff */
[----:B------:R-:W-:-:S04]  /*38e0*/  UISETP.NE.AND UP0, UPT, UR4, 0x4, UPT ;  /* 0x000000040400788c */ /* 0x000fc8000bf05270 */
[----:B------:R-:W-:Y:S02]  /*38f0*/  USEL UR5, URZ, 0x1, UP0 ;  /* 0x00000001ff057887 */ /* 0x000fe40008000000 */
[----:B------:R-:W-:-:S04]  /*3900*/  USEL UR4, UR4, URZ, UP0 ;  /* 0x000000ff04047287 */ /* 0x000fc80008000000 */
[----:B------:R-:W-:Y:S01]  /*3910*/  ULEA UR4, UR4, UR13, 0x3 ;  /* 0x0000000d04047291 */ /* 0x000fe2000f8e18ff */
[----:B-1----:R-:W-:-:S04]  /*3920*/  LOP3.LUT R3, R2, UR5, RZ, 0x3c, !PT ;  /* 0x0000000502037c12 */ /* 0x002fc8000f8e3cff */
[----:B------:R-:W-:-:S04]  /*3930*/  SHF.L.U32 R3, R3, 0x1f, RZ ;  /* 0x0000001f03037819 */ /* 0x000fc800000006ff */
[----:B------:R-:W1:Y:S02]  /*3940*/  SYNCS.PHASECHK.TRANS64.TRYWAIT P0, [UR4], R3 ;  /* 0x00000003ff0075a7 */ /* 0x000e640008001104 */
[----:B-1----:R-:W-:Y:S05]  /*3950*/  @!P0 BRA `(.L_x_69) ;  /* 0x0000004000a08947 */ /* 0x002fea0003800000 */
.L_x_135:
[----:B------:R-:W-:Y:S01]  /*3960*/  NOP ;  /* 0x0000000000007918 */ /* 0x000fe20000000000 */
[----:B-1----:R-:W1:Y:S01]  /*3970*/  LDS R0, [UR8+0x14] ;  /* 0x00001408ff007984 */ /* 0x002e620008000800 */
[----:B------:R-:W-:Y:S01]  /*3980*/  ULOP3.LUT UR4, UR24, 0xffff, URZ, 0xc0, !UPT ;  /* 0x0000ffff18047892 */ /* 0x000fe2000f8ec0ff */
[----:B------:R-:W-:Y:S01]  /*3990*/  UMOV UR5, 0xffff ;  /* 0x0000ffff00057882 */ /* 0x000fe20000000000 */
[----:B------:R-:W-:Y:S02]  /*39a0*/  UMOV UR6, 0x1 ;  /* 0x0000000100067882 */ /* 0x000fe40000000000 */
[----:B------:R-:W-:-:S04]  /*39b0*/  USHF.R.U32.HI UR4, URZ, 0x5, UR4 ;  /* 0x00000005ff047899 */ /* 0x000fc80008011604 */
[----:B------:R-:W-:Y:S02]  /*39c0*/  USHF.L.U32 UR5, UR5, UR4, URZ ;  /* 0x0000000405057299 */ /* 0x000fe400080006ff */
[----:B------:R-:W-:-:S04]  /*39d0*/  USHF.L.U32 UR4, UR6, UR4, URZ ;  /* 0x0000000406047299 */ /* 0x000fc800080006ff */
[----:B-1----:R-:W-:-:S04]  /*39e0*/  LOP3.LUT R0, R0, UR5, RZ, 0xc0, !PT ;  /* 0x0000000500007c12 */ /* 0x002fc8000f8ec0ff */
[----:B------:R-:W-:-:S13]  /*39f0*/  ISETP.NE.AND P0, PT, R0, UR5, PT ;  /* 0x0000000500007c0c */ /* 0x000fda000bf05270 */
[----:B------:R-:W-:Y:S05]  /*3a00*/  @P0 BRA `(.L_x_70) ;  /* 0x0000000000580947 */ /* 0x000fea0003800000 */
[----:B------:R-:W1:Y:S02]  /*3a10*/  LDS R0, [UR8+0x18] ;  /* 0x00001808ff007984 */ /* 0x000e640008000800 */
[----:B-1----:R-:W-:-:S04]  /*3a20*/  LOP3.LUT R0, R0, UR4, RZ, 0xc0, !PT ;  /* 0x0000000400007c12 */ /* 0x002fc8000f8ec0ff */
[----:B------:R-:W-:-:S13]  /*3a30*/  ISETP.NE.AND P0, PT, R0, UR4, PT ;  /* 0x0000000400007c0c */ /* 0x000fda000bf05270 */
[----:B------:R-:W-:Y:S05]  /*3a40*/  @P0 BRA `(.L_x_71) ;  /* 0x00000000003c0947 */ /* 0x000fea0003800000 */
[----:B------:R-:W1:Y:S01]  /*3a50*/  S2R R2, SR_LANEID ;  /* 0x0000000000027919 */ /* 0x000e620000000000 */
[----:B------:R-:W-:Y:S01]  /*3a60*/  ULOP3.LUT UR5, URZ, UR5, URZ, 0x33, !UPT ;  /* 0x00000005ff057292 */ /* 0x000fe2000f8e33ff */
[----:B------:R-:W-:Y:S01]  /*3a70*/  LOP3.LUT R4, RZ, UR4, RZ, 0x33, !PT ;  /* 0x00000004ff047c12 */ /* 0x000fe2000f8e33ff */
[----:B------:R-:W-:Y:S02]  /*3a80*/  VOTEU.ANY UR4, UPT, PT ;  /* 0x0000000000047886 */ /* 0x000fe400038e0100 */
[----:B------:R-:W-:Y:S01]  /*3a90*/  UFLO.U32 UR4, UR4 ;  /* 0x00000004000472bd */ /* 0x000fe200080e0000 */
[----:B------:R-:W2:Y:S01]  /*3aa0*/  REDUX UR6, R4 ;  /* 0x00000000040673c4 */ /* 0x000ea20000000000 */
[----:B------:R-:W-:-:S06]  /*3ab0*/  IMAD.U32 R0, RZ, RZ, UR5 ;  /* 0x00000005ff007e24 */ /* 0x000fcc000f8e00ff */
[----:B------:R4:W-:Y:S01]  /*3ac0*/  UTCATOMSWS.AND URZ, UR5 ;  /* 0x0000000500ff79e3 */ /* 0x0009e20008000000 */
[----:B------:R-:W3:Y:S01]  /*3ad0*/  REDUX UR7, R0 ;  /* 0x00000000000773c4 */ /* 0x000ee20000000000 */
[----:B-1----:R-:W-:Y:S01]  /*3ae0*/  ISETP.EQ.U32.AND P0, PT, R2, UR4, PT ;  /* 0x0000000402007c0c */ /* 0x002fe2000bf02070 */
[----:B--2---:R-:W-:Y:S01]  /*3af0*/  IMAD.U32 R2, RZ, RZ, UR6 ;  /* 0x00000006ff027e24 */ /* 0x004fe2000f8e00ff */
[----:B---3--:R-:W-:-:S11]  /*3b00*/  MOV R3, UR7 ;  /* 0x0000000700037c02 */ /* 0x008fd60008000f00 */
[----:B------:R4:W-:Y:S04]  /*3b10*/  @P0 ATOMS.AND RZ, [UR8+0x14], R3 ;  /* 0x00001403ffff098c */ /* 0x0009e8000a800008 */
[----:B------:R4:W-:Y:S01]  /*3b20*/  @P0 ATOMS.AND RZ, [UR8+0x18], R2 ;  /* 0x00001802ffff098c */ /* 0x0009e2000a800008 */
[----:B------:R-:W-:Y:S05]  /*3b30*/  BRA `(.L_x_72) ;  /* 0x0000000000147947 */ /* 0x000fea0003800000 */
.L_x_71:
[----:B------:R-:W-:Y:S02]  /*3b40*/  MOV R2, 0x3b60 ;  /* 0x00003b6000027802 */ /* 0x000fe40000000f00 */
[----:B---3-5:R-:W-:Y:S05]  /*3b50*/  CALL.REL.NOINC `($__internal_0_$__cuda_sm10x_tcgen05_guardrail_trap_col_being_dealloced_not_returned_by_alloc) ;  /* 0x0000004000fc7944 */ /* 0x028fea0003c00000 */
[----:B------:R-:W-:Y:S05]  /*3b60*/  BRA `(.L_x_72) ;  /* 0x0000000000087947 */ /* 0x000fea0003800000 */
.L_x_70:
[----:B------:R-:W-:Y:S02]  /*3b70*/  MOV R2, 0x3b90 ;  /* 0x00003b9000027802 */ /* 0x000fe40000000f00 */
[----:B---3-5:R-:W-:Y:S05]  /*3b80*/  CALL.REL.NOINC `($__internal_2_$__cuda_sm10x_tcgen05_guardrail_trap_unallocated_columns_being_dealloced) ;  /* 0x0000004400087944 */ /* 0x028fea0003c00000 */
.L_x_72:
[----:B------:R-:W-:Y:S01]  /*3b90*/  NOP ;  /* 0x0000000000007918 */ /* 0x000fe20000000000 */
[----:B----4-:R-:W-:Y:S05]  /*3ba0*/  EXIT ;  /* 0x000000000000794d */ /* 0x010fea0003800000 */
.L_x_54:
[----:B------:R-:W-:-:S09]  /*3bb0*/  UISETP.NE.OR UP0, UPT, UR17, 0x3, !UP3 ;  /* 0x000000031100788c */ /* 0x000fd2000df05670 */
[----:B------:R-:W-:Y:S05]  /*3bc0*/  BRA.U UP0, `(.L_x_73) ;  /* 0x0000000d00807547 */ /* 0x000fea000b800000 */
[----:B------:R-:W1:Y:S01]  /*3bd0*/  S2UR UR10, SR_CgaCtaId ;  /* 0x00000000000a79c3 */ /* 0x000e620000008800 */
[----:B------:R-:W2:Y:S01]  /*3be0*/  LDCU UR32, c[0x0][0x370] ;  /* 0x00006e00ff2077ac */ /* 0x000ea20008000800 */
[----:B------:R-:W-:Y:S02]  /*3bf0*/  HFMA2 R13, -RZ, RZ, 0, 0 ;  /* 0x00000000ff0d7431 */ /* 0x000fe400000001ff */
[----:B------:R-:W-:Y:S01]  /*3c00*/  IMAD.MOV.U32 R15, RZ, RZ, 0x1 ;  /* 0x00000001ff0f7424 */ /* 0x000fe200078e00ff */
[----:B------:R-:W-:Y:S01]  /*3c10*/  MOV R7, 0x1000 ;  /* 0x0000100000077802 */ /* 0x000fe20000000f00 */
[----:B------:R-:W2:Y:S01]  /*3c20*/  LDCU.128 UR28, c[0x0][0xb10] ;  /* 0x00016200ff1c77ac */ /* 0x000ea20008000c00 */
[----:B------:R-:W-:Y:S01]  /*3c30*/  IMAD.MOV.U32 R14, RZ, RZ, RZ ;  /* 0x000000ffff0e7224 */ /* 0x000fe200078e00ff */
[----:B------:R-:W3:Y:S01]  /*3c40*/  LDC.64 R16, c[0x0][0x348] ;  /* 0x0000d200ff107b82 */ /* 0x000ee20000000a00 */
[----:B------:R-:W4:Y:S01]  /*3c50*/  LDCU UR27, c[0x0][0x374] ;  /* 0x00006e80ff1b77ac */ /* 0x000f220008000800 */
[----:B------:R-:W1:Y:S06]  /*3c60*/  LDCU UR15, c[0x0][0xb0c] ;  /* 0x00016180ff0f77ac */ /* 0x000e6c0008000800 */
[----:B------:R-:W3:Y:S01]  /*3c70*/  LDC.64 R2, c[0x0][0x888] ;  /* 0x00022200ff027b82 */ /* 0x000ee20000000a00 */
[----:B------:R-:W1:Y:S01]  /*3c80*/  LDCU UR39, c[0x0][0xb20] ;  /* 0x00016400ff2777ac */ /* 0x000e620008000800 */
[----:B------:R-:W1:Y:S06]  /*3c90*/  LDCU UR4, c[0x0][0xb30] ;  /* 0x00016600ff0477ac */ /* 0x000e6c0008000800 */
[----:B------:R-:W3:Y:S01]  /*3ca0*/  LDC.64 R4, c[0x0][0x890] ;  /* 0x00022400ff047b82 */ /* 0x000ee20000000a00 */
[----:B------:R-:W-:Y:S01]  /*3cb0*/  UMOV UR21, 0x400 ;  /* 0x0000040000157882 */ /* 0x000fe20000000000 */
[----:B--2---:R-:W-:-:S02]  /*3cc0*/  UIMAD.WIDE.U32 UR6, UR32, UR28, URZ ;  /* 0x0000001c200672a5 */ /* 0x004fc4000f8e00ff */
[----:B----4-:R-:W-:Y:S02]  /*3cd0*/  UIMAD.WIDE.U32 UR8, UR27, UR31, URZ ;  /* 0x0000001f1b0872a5 */ /* 0x010fe4000f8e00ff */
[----:B-1----:R-:W-:Y:S02]  /*3ce0*/  ULEA UR21, UR10, UR21, 0x18 ;  /* 0x000000150a157291 */ /* 0x002fe4000f8ec0ff */
[----:B------:R-:W-:Y:S02]  /*3cf0*/  UPLOP3.LUT UP3, UPT, UPT, UPT, UPT, 0x40, 0x4 ;  /* 0x000000000004789c */ /* 0x000fe40003f6e870 */
[----:B------:R-:W-:Y:S02]  /*3d00*/  UIADD3 UR33, UPT, UPT, UR21, 0x38, URZ ;  /* 0x0000003815217890 */ /* 0x000fe4000fffe0ff */
[----:B------:R-:W-:Y:S01]  /*3d10*/  UIADD3 UR17, UPT, UPT, UR21, 0x30, URZ ;  /* 0x0000003015117890 */ /* 0x000fe2000fffe0ff */
[----:B------:R-:W-:Y:S01]  /*3d20*/  UMOV UR6, UR7 ;  /* 0x0000000700067c82 */ /* 0x000fe20008000000 */
[----:B------:R-:W-:Y:S01]  /*3d30*/  UMOV UR35, UR9 ;  /* 0x0000000900237c82 */ /* 0x000fe20008000000 */
[----:B------:R-:W-:-:S02]  /*3d40*/  UISETP.GE.AND UP0, UPT, UR42, 0x1, UPT ;  /* 0x000000012a00788c */ /* 0x000fc4000bf06270 */
[----:B------:R-:W-:Y:S01]  /*3d50*/  UISETP.NE.AND UP4, UPT, UR42, 0x1, UPT ;  /* 0x000000012a00788c */ /* 0x000fe2000bf85270 */
[----:B------:R-:W1:Y:S01]  /*3d60*/  LDCU.64 UR22, c[0x0][0xb28] ;  /* 0x00016500ff1677ac */ /* 0x000e620008000a00 */
[----:B------:R-:W-:Y:S02]  /*3d70*/  UISETP.NE.AND UP6, UPT, UR15, 0x1, UPT ;  /* 0x000000010f00788c */ /* 0x000fe4000bfc5270 */
[----:B------:R-:W-:Y:S02]  /*3d80*/  UISETP.NE.AND UP5, UPT, UR30, 0x1, UPT ;  /* 0x000000011e00788c */ /* 0x000fe4000bfa5270 */
[----:B------:R-:W-:Y:S02]  /*3d90*/  UPRMT UR33, UR10, 0x654, UR33 ;  /* 0x000006540a217896 */ /* 0x000fe40008000021 */
[----:B------:R-:W-:Y:S02]  /*3da0*/  USHF.R.U32.HI UR37, URZ, UR29, UR6 ;  /* 0x0000001dff257299 */ /* 0x000fe40008011606 */
[----:B------:R-:W-:-:S02]  /*3db0*/  UPRMT UR34, UR10, 0x654, UR17 ;  /* 0x000006540a227896 */ /* 0x000fc40008000011 */
[----:B------:R-:W-:Y:S02]  /*3dc0*/  USHF.R.U32.HI UR35, URZ, UR39, UR35 ;  /* 0x00000027ff237299 */ /* 0x000fe40008011623 */
[----:B------:R-:W-:-:S11]  /*3dd0*/  UISETP.NE.AND UP2, UPT, UR4, 0x1, UPT ;  /* 0x000000010400788c */ /* 0x000fd6000bf45270 */
.L_x_82:
[C---:B------:R-:W-:Y:S02]  /*3de0*/  LEA R12, R14.reuse, UR21, 0x3 ;  /* 0x000000150e0c7c11 */ /* 0x040fe4000f8e18ff */
[----:B------:R-:W-:Y:S02]  /*3df0*/  SHF.L.U32 R9, R13, 0x1f, RZ ;  /* 0x0000001f0d097819 */ /* 0x000fe400000006ff */
[----:B------:R-:W-:Y:S02]  /*3e00*/  LEA R10, R14, UR21, 0x4 ;  /* 0x000000150e0a7c11 */ /* 0x000fe4000f8e20ff */
[----:B--2---:R-:W2:Y:S02]  /*3e10*/  SYNCS.PHASECHK.TRANS64.TRYWAIT P0, [R12+URZ+0x60], R9 ;  /* 0x000060090c0075a7 */ /* 0x004ea400080011ff */
[----:B--2---:R-:W-:Y:S05]  /*3e20*/  @!P0 BRA `(.L_x_74) ;  /* 0x0000003c00848947 */ /* 0x004fea0003800000 */
.L_x_136:
[----:B--2---:R-:W2:Y:S01]  /*3e30*/  LDS.128 R8, [R10+0xf0] ;  /* 0x0000f0000a087984 */ /* 0x004ea20000000c00 */
[----:B------:R-:W-:Y:S01]  /*3e40*/  UISETP.GE.AND UP0, UPT, UR42, 0x1, UPT ;  /* 0x000000012a00788c */ /* 0x000fe2000bf06270 */
[----:B------:R-:W-:Y:S01]  /*3e50*/  @!PT LDS RZ, [RZ] ;  /* 0x00000000fffff984 */ /* 0x000fe20000000800 */
[----:B------:R-:W-:Y:S01]  /*3e60*/  @!PT LDS RZ, [RZ] ;  /* 0x00000000fffff984 */ /* 0x000fe20000000800 */
[----:B------:R-:W-:Y:S01]  /*3e70*/  @!PT LDS RZ, [RZ] ;  /* 0x00000000fffff984 */ /* 0x000fe20000000800 */
[----:B------:R-:W-:Y:S01]  /*3e80*/  @!PT LDS RZ, [RZ] ;  /* 0x00000000fffff984 */ /* 0x000fe20000000800 */
[----:B------:R4:W-:Y:S06]  /*3e90*/  MEMBAR.ALL.CTA ;  /* 0x0000000000007992 */ /* 0x0009ec0000008000 */
[----:B----4-:R-:W4:Y:S01]  /*3ea0*/  FENCE.VIEW.ASYNC.S ;  /* 0x00000000000073c6 */ /* 0x010f220000000000 */
[----:B--2---:R-:W-:Y:S11]  /*3eb0*/  LOP3.LUT P0, RZ, R10, 0x1, RZ, 0xc0, !PT ;  /* 0x000000010aff7812 */ /* 0x004ff6000780c0ff */
[----:B------:R-:W-:Y:S02]  /*3ec0*/  @!UPT UIADD3 URZ, UPT, UPT, URZ, URZ, URZ ;  /* 0x000000fffffff290 */ /* 0x000fe4000fffe0ff */
[----:B----4-:R-:W-:Y:S01]  /*3ed0*/  VOTEU.ANY UP1, P0 ;  /* 0x0000000000ff7886 */ /* 0x010fe20000020100 */
[----:B------:R-:W-:Y:S11]  /*3ee0*/  PLOP3.LUT P0, PT, PT, PT, UP1, 0x80, 0x8 ;  /* 0x000000000008781c */ /* 0x000ff60003f0f018 */
[----:B------:R-:W-:Y:S02]  /*3ef0*/  @!UPT UIADD3 URZ, UPT, UPT, URZ, URZ, URZ ;  /* 0x000000fffffff290 */ /* 0x000fe4000fffe0ff */
[----:B------:R-:W-:Y:S02]  /*3f00*/  @P0 SHF.R.U32.HI R0, RZ, 0x10, R9 ;  /* 0x00000010ff000819 */ /* 0x000fe40000011609 */
[----:B------:R-:W-:Y:S02]  /*3f10*/  @P0 MOV R6, R8 ;  /* 0x0000000800060202 */ /* 0x000fe40000000f00 */
[----:B------:R-:W-:Y:S01]  /*3f20*/  @P0 R2UR UR4, R0 ;  /* 0x00000000000402ca */ /* 0x000fe200000e0000 */
[----:B------:R-:W-:Y:S01]  /*3f30*/  VIADD R0, R12, 0x70 ;  /* 0x000000700c007836 */ /* 0x000fe20000000000 */
[----:B------:R-:W-:Y:S02]  /*3f40*/  @P0 LOP3.LUT R8, R9, 0xffff, RZ, 0xc0, !PT ;  /* 0x0000ffff09080812 */ /* 0x000fe400078ec0ff */
[----:B------:R-:W-:Y:S02]  /*3f50*/  @P0 R2UR UR6, R6 ;  /* 0x00000000060602ca */ /* 0x000fe400000e0000 */
[----:B------:R-:W-:Y:S02]  /*3f60*/  PRMT R0, RZ, 0x654, R0 ;  /* 0x00000654ff007816 */ /* 0x000fe40000000000 */
[----:B------:R-:W-:Y:S02]  /*3f70*/  @P0 R2UR UR5, R8 ;  /* 0x00000000080502ca */ /* 0x000fe400000e0000 */
[----:B------:R2:W-:Y:S03]  /*3f80*/  SYNCS.ARRIVE.TRANS64.RED.A1T0 RZ, [R0+URZ], RZ ;  /* 0x000000ff00ff79a7 */ /* 0x0005e600081004ff */
[----:B------:R-:W-:Y:S04]  /*3f90*/  @UP1 UMOV UR26, UR4 ;  /* 0x00000004001a1c82 */ /* 0x000fe80008000000 */
[----:B------:R-:W-:Y:S04]  /*3fa0*/  @UP1 UMOV UR14, UR6 ;  /* 0x00000006000e1c82 */ /* 0x000fe80008000000 */
[----:B------:R-:W-:Y:S01]  /*3fb0*/  @UP1 UMOV UR13, UR5 ;  /* 0x00000005000d1c82 */ /* 0x000fe20008000000 */
[----:B------:R-:W-:Y:S05]  /*3fc0*/  BRA.U !UP0, `(.L_x_75) ;  /* 0x0000000108a47547 */ /* 0x000fea000b800000 */
[----:B------:R-:W-:Y:S02]  /*3fd0*/  UIMAD.WIDE.U32 UR8, UR13, UR31, URZ ;  /* 0x0000001f0d0872a5 */ /* 0x000fe4000f8e00ff */
[----:B------:R-:W-:Y:S02]  /*3fe0*/  UIMAD.WIDE.U32 UR10, UR14, UR28, URZ ;  /* 0x0000001c0e0a72a5 */ /* 0x000fe4000f8e00ff */
[----:B------:R-:W-:Y:S02]  /*3ff0*/  USEL UR4, UR27, UR35, !UP5 ;  /* 0x000000231b047287 */ /* 0x000fe4000e800000 */
[----:B------:R-:W-:Y:S02]  /*4000*/  USEL UR7, UR32, UR37, !UP6 ;  /* 0x0000002520077287 */ /* 0x000fe4000f000000 */
[----:B-1----:R-:W-:Y:S02]  /*4010*/  UIMAD.WIDE.U32 UR18, UR4, UR22, URZ ;  /* 0x00000016041272a5 */ /* 0x002fe4000f8e00ff */
[----:B------:R-:W-:Y:S01]  /*4020*/  UIMAD.WIDE.U32 UR24, UR7, UR22, URZ ;  /* 0x00000016071872a5 */ /* 0x000fe2000f8e00ff */
[----:B------:R-:W-:Y:S02]  /*4030*/  UMOV UR5, UR9 ;  /* 0x0000000900057c82 */ /* 0x000fe40008000000 */
[----:B------:R-:W-:Y:S03]  /*4040*/  USHF.R.U32.HI UR6, URZ, UR39, UR5 ;  /* 0x00000027ff067299 */ /* 0x000fe60008011605 */
[----:B------:R-:W-:Y:S01]  /*4050*/  UMOV UR5, UR11 ;  /* 0x0000000b00057c82 */ /* 0x000fe20008000000 */
[----:B------:R-:W-:Y:S02]  /*4060*/  USEL UR6, UR13, UR6, !UP5 ;  /* 0x000000060d067287 */ /* 0x000fe4000e800000 */
[----:B------:R-:W-:Y:S02]  /*4070*/  USHF.R.U32.HI UR8, URZ, UR29, UR5 ;  /* 0x0000001dff087299 */ /* 0x000fe40008011605 */
[----:B------:R-:W-:Y:S01]  /*4080*/  UIMAD.WIDE.U32 UR10, UR6, UR22, URZ ;  /* 0x00000016060a72a5 */ /* 0x000fe2000f8e00ff */
[----:B------:R-:W-:Y:S02]  /*4090*/  UMOV UR5, UR19 ;  /* 0x0000001300057c82 */ /* 0x000fe40008000000 */
[----:B------:R-:W-:Y:S03]  /*40a0*/  @UP4 USHF.R.U32.HI UR4, URZ, UR23, UR5 ;  /* 0x00000017ff044299 */ /* 0x000fe60008011605 */
[----:B------:R-:W-:Y:S01]  /*40b0*/  UMOV UR5, UR25 ;  /* 0x0000001900057c82 */ /* 0x000fe20008000000 */
[----:B------:R-:W-:Y:S02]  /*40c0*/  UIMAD UR4, UR42, UR4, URZ ;  /* 0x000000042a0472a4 */ /* 0x000fe4000f8e02ff */
[----:B------:R-:W-:Y:S02]  /*40d0*/  @UP4 USHF.R.U32.HI UR7, URZ, UR23, UR5 ;  /* 0x00000017ff074299 */ /* 0x000fe40008011605 */
[----:B------:R-:W-:Y:S02]  /*40e0*/  USEL UR5, UR14, UR8, !UP6 ;  /* 0x000000080e057287 */ /* 0x000fe4000f000000 */
[----:B------:R-:W-:Y:S02]  /*40f0*/  UIMAD UR8, UR42, UR7, URZ ;  /* 0x000000072a0872a4 */ /* 0x000fe4000f8e02ff */
[----:B------:R-:W-:Y:S03]  /*4100*/  UISETP.GE.AND UP0, UPT, UR6, UR4, UPT ;  /* 0x000000040600728c */ /* 0x000fe6000bf06270 */
[----:B------:R-:W-:Y:S01]  /*4110*/  UMOV UR4, UR11 ;  /* 0x0000000b00047c82 */ /* 0x000fe20008000000 */
[----:B------:R-:W-:Y:S02]  /*4120*/  UISETP.GE.OR UP0, UPT, UR5, UR8, UP0 ;  /* 0x000000080500728c */ /* 0x000fe40008706670 */
[----:B------:R-:W-:Y:S02]  /*4130*/  USHF.R.U32.HI UR4, URZ, UR23, UR4 ;  /* 0x00000017ff047299 */ /* 0x000fe40008011604 */
[----:B------:R-:W-:Y:S02]  /*4140*/  UIMAD.WIDE.U32 UR8, UR5, UR22, URZ ;  /* 0x00000016050872a5 */ /* 0x000fe4000f8e00ff */
[----:B------:R-:W-:Y:S04]  /*4150*/  USEL UR10, UR6, UR4, !UP4 ;  /* 0x00000004060a7287 */ /* 0x000fe8000e000000 */
[----:B------:R-:W-:Y:S01]  /*4160*/  UIADD3 UR11, UPT, UPT, -UR10, URZ, URZ ;  /* 0x000000ff0a0b7290 */ /* 0x000fe2000fffe1ff */
[----:B------:R-:W-:Y:S02]  /*4170*/  @!UP0 UMOV UR4, UR9 ;  /* 0x0000000900048c82 */ /* 0x000fe40008000000 */
[----:B------:R-:W-:Y:S02]  /*4180*/  @!UP0 USHF.R.U32.HI UR4, URZ, UR23, UR4 ;  /* 0x00000017ff048299 */ /* 0x000fe40008011604 */
[----:B------:R-:W-:Y:S02]  /*4190*/  UIMAD UR8, UR42, UR11, UR6 ;  /* 0x0000000b2a0872a4 */ /* 0x000fe4000f8e0206 */
[----:B------:R-:W-:Y:S04]  /*41a0*/  @!UP0 USEL UR4, UR5, UR4, !UP4 ;  /* 0x0000000405048287 */ /* 0x000fe8000e000000 */
[----:B------:R-:W-:Y:S02]  /*41b0*/  @!UP0 UIMAD UR8, UR7, UR8, UR4 ;  /* 0x00000008070882a4 */ /* 0x000fe4000f8e0204 */
[----:B------:R-:W-:Y:S02]  /*41c0*/  @!UP0 UIADD3 UR9, UPT, UPT, UR10, -UR4, URZ ;  /* 0x800000040a098290 */ /* 0x000fe4000fffe0ff */
[----:B------:R-:W-:Y:S02]  /*41d0*/  UIADD3 UR4, UPT, UPT, -UR5, URZ, URZ ;  /* 0x000000ff05047290 */ /* 0x000fe4000fffe1ff */
[----:B------:R-:W-:Y:S02]  /*41e0*/  UIADD3 UR7, UPT, UPT, -UR6, URZ, URZ ;  /* 0x000000ff06077290 */ /* 0x000fe4000fffe1ff */
[----:B------:R-:W-:Y:S02]  /*41f0*/  @!UP0 UIMAD UR6, UR9, UR42, UR5 ;  /* 0x0000002a090682a4 */ /* 0x000fe4000f8e0205 */
[----:B------:R-:W-:Y:S02]  /*4200*/  UIMAD UR14, UR15, UR4, UR14 ;  /* 0x000000040f0e72a4 */ /* 0x000fe4000f8e020e */
[----:B------:R-:W-:Y:S01]  /*4210*/  UIMAD UR13, UR30, UR7, UR13 ;  /* 0x000000071e0d72a4 */ /* 0x000fe2000f8e020d */
[----:B------:R-:W-:Y:S02]  /*4220*/  @!UP0 UMOV UR5, UR8 ;  /* 0x0000000800058c82 */ /* 0x000fe40008000000 */
[----:B------:R-:W-:Y:S02]  /*4230*/  UIMAD UR14, UR5, UR15, UR14 ;  /* 0x0000000f050e72a4 */ /* 0x000fe4000f8e020e */
[----:B------:R-:W-:Y:S11]  /*4240*/  UIMAD UR13, UR6, UR30, UR13 ;  /* 0x0000001e060d72a4 */ /* 0x000ff6000f8e020d */
[----:B------:R-:W-:Y:S01]  /*4250*/  @!UPT UIADD3 URZ, UPT, UPT, URZ, URZ, URZ ;  /* 0x000000fffffff290 */ /* 0x000fe2000fffe0ff */
.L_x_75:
[----:B------:R-:W4:Y:S01]  /*4260*/  @!UP2 LDCU.128 UR8, c[0x0][0xb10] ;  /* 0x00016200ff08a7ac */ /* 0x000f220008000c00 */
[C---:B---3--:R-:W-:Y:S02]  /*4270*/  ISETP.NE.U32.AND P1, PT, R4.reuse, RZ, PT ;  /* 0x000000ff0400720c */ /* 0x048fe40003f25070 */
[----:B------:R-:W-:Y:S02]  /*4280*/  ISETP.NE.U32.AND P0, PT, R4, RZ, PT ;  /* 0x000000ff0400720c */ /* 0x000fe40003f05070 */
[C---:B------:R-:W-:Y:S02]  /*4290*/  ISETP.NE.AND.EX P1, PT, R5.reuse, RZ, PT, P1 ;  /* 0x000000ff0500720c */ /* 0x040fe40003f25310 */
[----:B------:R-:W-:Y:S01]  /*42a0*/  ISETP.NE.AND.EX P0, PT, R5, RZ, PT, P0 ;  /* 0x000000ff0500720c */ /* 0x000fe20003f05300 */
[----:B------:R-:W3:Y:S01]  /*42b0*/  @!UP2 LDCU UR5, c[0x0][0xb0c] ;  /* 0x00016180ff05a7ac */ /* 0x000ee20008000800 */
[----:B------:R-:W-:Y:S01]  /*42c0*/  SHF.L.U32 R9, R15, 0x1f, RZ ;  /* 0x0000001f0f097819 */ /* 0x000fe200000006ff */
[----:B------:R-:W-:Y:S02]  /*42d0*/  USHF.L.U32 UR19, UR16, 0x6, URZ ;  /* 0x0000000610137899 */ /* 0x000fe400080006ff */
[----:B------:R-:W-:Y:S02]  /*42e0*/  USHF.L.U32 UR18, UR20, 0x7, URZ ;  /* 0x0000000714127899 */ /* 0x000fe400080006ff */
[----:B----4-:R-:W-:Y:S07]  /*42f0*/  UIMAD.WIDE.U32 UR6, UR14, UR8, URZ ;  /* 0x000000080e0672a5 */ /* 0x010fee000f8e00ff */
[----:B------:R-:W-:Y:S01]  /*4300*/  @!UP2 UMOV UR4, UR7 ;  /* 0x000000070004ac82 */ /* 0x000fe20008000000 */
[----:B---3--:R-:W-:Y:S02]  /*4310*/  @!UP2 UISETP.NE.AND UP0, UPT, UR5, 0x1, UPT ;  /* 0x000000010500a88c */ /* 0x008fe4000bf05270 */
[----:B------:R-:W-:Y:S02]  /*4320*/  @!UP2 USHF.R.U32.HI UR4, URZ, UR9, UR4 ;  /* 0x00000009ff04a299 */ /* 0x000fe40008011604 */
[----:B------:R-:W-:Y:S02]  /*4330*/  UIMAD.WIDE.U32 UR6, UR13, UR11, URZ ;  /* 0x0000000b0d0672a5 */ /* 0x000fe4000f8e00ff */
[----:B------:R-:W-:Y:S02]  /*4340*/  @!UP2 USEL UR8, UR14, UR4, !UP0 ;  /* 0x000000040e08a287 */ /* 0x000fe4000c000000 */
[----:B------:R-:W-:Y:S03]  /*4350*/  @!UP2 UISETP.NE.AND UP0, UPT, UR10, 0x1, UPT ;  /* 0x000000010a00a88c */ /* 0x000fe6000bf05270 */
[----:B------:R-:W-:Y:S02]  /*4360*/  @!UP2 UMOV UR6, UR7 ;  /* 0x000000070006ac82 */ /* 0x000fe40008000000 */
[----:B------:R-:W3:Y:S02]  /*4370*/  @!UP2 LDCU UR4, c[0x0][0xb20] ;  /* 0x00016400ff04a7ac */ /* 0x000ee40008000800 */
[----:B---3--:R-:W-:Y:S04]  /*4380*/  @!UP2 USHF.R.U32.HI UR6, URZ, UR4, UR6 ;  /* 0x00000004ff06a299 */ /* 0x008fe80008011606 */
[----:B------:R-:W-:Y:S04]  /*4390*/  @!UP2 USEL UR6, UR13, UR6, !UP0 ;  /* 0x000000060d06a287 */ /* 0x000fe8000c000000 */
[----:B------:R-:W-:Y:S02]  /*43a0*/  @!UP2 UIADD3 UR4, UPT, UPT, -UR8, UR6, URZ ;  /* 0x000000060804a290 */ /* 0x000fe4000fffe1ff */
[----:B------:R-:W-:Y:S02]  /*43b0*/  @!UP2 UIADD3 UR6, UPT, UPT, UR8, -UR6, URZ ;  /* 0x800000060806a290 */ /* 0x000fe4000fffe0ff */
[----:B------:R-:W-:Y:S02]  /*43c0*/  @!UP2 UIMAD UR14, UR4, UR5, UR14 ;  /* 0x00000005040ea2a4 */ /* 0x000fe4000f8e020e */
[----:B------:R-:W-:Y:S01]  /*43d0*/  @!UP2 UIMAD UR13, UR6, UR10, UR13 ;  /* 0x0000000a060da2a4 */ /* 0x000fe2000f8e020d */
[----:B------:R-:W-:Y:S11]  /*43e0*/  BRA.U UP3, `(.L_x_76) ;  /* 0x0000000103107547 */ /* 0x000ff6000b800000 */
[----:B--2---:R-:W-:Y:S04]  /*43f0*/  MOV R0, UR38 ;  /* 0x0000002600007c02 */ /* 0x004fe80008000f00 */
[----:B------:R-:W-:Y:S04]  /*4400*/  SHF.L.U32 R11, R0, 0x1f, RZ ;  /* 0x0000001f000b7819 */ /* 0x000fe800000006ff */
[----:B------:R-:W2:Y:S02]  /*4410*/  SYNCS.PHASECHK.TRANS64.TRYWAIT P2, [UR21+0x58], R11 ;  /* 0x0000580bff0075a7 */ /* 0x000ea40008041115 */
[----:B--2---:R-:W-:Y:S05]  /*4420*/  @!P2 BRA `(.L_x_77) ;  /* 0x000000380018a947 */ /* 0x004fea0003800000 */
.L_x_76:
[----:B------:R-:W-:Y:S05]  /*4430*/  @!P1 BRA `(.L_x_78) ;  /* 0x0000000000309947 */ /* 0x000fea0003800000 */
[----:B------:R-:W-:Y:S01]  /*4440*/  ISETP.NE.U32.AND P1, PT, R2, RZ, PT ;  /* 0x000000ff0200720c */ /* 0x000fe20003f25070 */
[----:B------:R-:W3:Y:S01]  /*4450*/  LDCU.64 UR4, c[0x0][0x358] ;  /* 0x00006b00ff0477ac */ /* 0x000ee20008000a00 */
[----:B------:R-:W-:Y:S02]  /*4460*/  IMAD.MOV.U32 R84, RZ, RZ, 0x1 ;  /* 0x00000001ff547424 */ /* 0x000fe400078e00ff */
[----:B------:R-:W-:Y:S11]  /*4470*/  ISETP.NE.AND.EX P1, PT, R3, RZ, PT, P1 ;  /* 0x000000ff0300720c */ /* 0x000ff60003f25310 */
[----:B------:R-:W-:Y:S02]  /*4480*/  @!UPT UIADD3 URZ, UPT, UPT, URZ, URZ, URZ ;  /* 0x000000fffffff290 */ /* 0x000fe4000fffe0ff */
[----:B--2---:R-:W2:Y:S01]  /*4490*/  @P1 LDC.64 R10, c[0x0][0x888] ;  /* 0x00022200ff0a1b82 */ /* 0x004ea20000000a00 */
[----:B------:R-:W-:Y:S04]  /*44a0*/  @P1 IMAD R0, R4, UR36, RZ ;  /* 0x0000002404001c24 */ /* 0x000fe8000f8e02ff */
[----:B--2---:R-:W-:Y:S04]  /*44b0*/  @P1 IMAD.WIDE R10, R0, 0x4, R10 ;  /* 0x00000004000a1825 */ /* 0x004fe800078e020a */
[----:B------:R-:W-:Y:S01]  /*44c0*/  HFMA2 R0, -RZ, RZ, 0, 5.9604644775390625e-08 ;  /* 0x00000001ff007431 */ /* 0x000fe200000001ff */
[----:B---3-5:R3:W5:Y:S04]  /*44d0*/  @P1 LDG.E R41, desc[UR4][R10.64] ;  /* 0x000000040a291981 */ /* 0x028768000c1e1900 */
[----:B------:R-:W-:Y:S01]  /*44e0*/  @!P1 PRMT R84, R0, 0x7610, R84 ;  /* 0x0000761000549816 */ /* 0x000fe20000000054 */
[----:B---3--:R-:W4:Y:S06]  /*44f0*/  @!P1 LDC R41, c[0x0][0x880] ;  /* 0x00022000ff299b82 */ /* 0x008f2c0000000800 */
.L_x_78:
[----:B----45:R-:W-:Y:S01]  /*4500*/  @!P0 FSETP.EQ.AND P1, PT, R41, RZ, PT ;  /* 0x000000ff2900820b */ /* 0x030fe20003f22000 */
[----:B------:R-:W-:Y:S01]  /*4510*/  @!UPT UIADD3 URZ, UPT, UPT, URZ, URZ, URZ ;  /* 0x000000fffffff290 */ /* 0x000fe2000fffe0ff */
[----:B------:R-:W-:Y:S11]  /*4520*/  @!P0 BRA `(.L_x_79) ;  /* 0x0000000000188947 */ /* 0x000ff60003800000 */
[----:B------:R-:W-:Y:S02]  /*4530*/  LOP3.LUT P0, RZ, R84, 0xff, RZ, 0xc0, !PT ;  /* 0x000000ff54ff7812 */ /* 0x000fe4000780c0ff */
[----:B------:R-:W-:Y:S04]  /*4540*/  ISETP.NE.U32.AND P1, PT, R2, RZ, PT ;  /* 0x000000ff0200720c */ /* 0x000fe80003f25070 */
[----:B------:R-:W-:Y:S04]  /*4550*/  ISETP.NE.AND.EX P1, PT, R3, RZ, PT, P1 ;  /* 0x000000ff0300720c */ /* 0x000fe80003f25310 */
[----:B------:R-:W-:Y:S03]  /*4560*/  PLOP3.LUT P1, PT, P1, PT, PT, 0x8, 0x80 ;  /* 0x000000000080781c */ /* 0x000fe60000f2e170 */
[----:B------:R-:W-:Y:S11]  /*4570*/  @P0 FSETP.EQ.AND P1, PT, R41, RZ, PT ;  /* 0x000000ff2900020b */ /* 0x000ff60003f22000 */
[----:B------:R-:W-:Y:S02]  /*4580*/  @!UPT UIADD3 URZ, UPT, UPT, URZ, URZ, URZ ;  /* 0x000000fffffff290 */ /* 0x000fe4000fffe0ff */
.L_x_79:
[----:B------:R-:W3:Y:S01]  /*4590*/  SYNCS.PHASECHK.TRANS64.TRYWAIT P2, [UR21+0x40], R9 ;  /* 0x00004009ff0075a7 */ /* 0x000ee20008041115 */
[----:B------:R-:W-:Y:S04]  /*45a0*/  ELECT P0, URZ, PT ;  /* 0x0000000000ff782f */ /* 0x000fe80003800000 */
[----:B------:R-:W-:Y:S11]  /*45b0*/  PLOP3.LUT P1, PT, P1, P0, PT, 0xf2, 0x2f ;  /* 0x00000000002f781c */ /* 0x000ff60000f21e72 */
[----:B------:R-:W-:Y:S02]  /*45c0*/  @!UPT UIADD3 URZ, UPT, UPT, URZ, URZ, URZ ;  /* 0x000000fffffff290 */ /* 0x000fe4000fffe0ff */
[----:B------:R-:W-:Y:S05]  /*45d0*/  @!P1 IADD3 R8, P0, PT, R16, 0x580, RZ ;  /* 0x0000058010089810 */ /* 0x000fea0007f1e0ff */
[----:B------:R-:W-:Y:S01]  /*45e0*/  @!P1 IMAD.X R6, RZ, RZ, R17, P0 ;  /* 0x000000ffff069224 */ /* 0x000fe200000e0611 */
[----:B---3--:R-:W-:Y:S07]  /*45f0*/  @!P2 BRA `(.L_x_80) ;  /* 0x0000003400bca947 */ /* 0x008fee0003800000 */
.L_x_139:
[----:B------:R-:W-:Y:S01]  /*4600*/  @!P1 R2UR UR5, R8 ;  /* 0x00000000080592ca */ /* 0x000fe200000e0000 */
[----:B------:R-:W-:Y:S01]  /*4610*/  VOTEU.ALL UP0, P1 ;  /* 0x0000000000ff7886 */ /* 0x000fe20000800000 */
[----:B------:R-:W-:Y:S01]  /*4620*/  @!P1 R2UR UR4, R6 ;  /* 0x00000000060492ca */ /* 0x000fe200000e0000 */
[----:B--2---:R-:W-:Y:S01]  /*4630*/  @!P1 IMAD.MOV.U32 R0, RZ, RZ, 0x1000 ;  /* 0x00001000ff009424 */ /* 0x004fe200078e00ff */
[----:B------:R-:W-:Y:S01]  /*4640*/  UMOV UR6, 0x0 ;  /* 0x0000000000067882 */ /* 0x000fe20000000000 */
[----:B------:R-:W-:Y:S01]  /*4650*/  UMOV UR7, 0x10000000 ;  /* 0x1000000000077882 */ /* 0x000fe20000000000 */
[----:B------:R-:W-:Y:S01]  /*4660*/  @!UP0 UIADD3 UR16, UPT, UPT, UR21, 0x200, URZ ;  /* 0x0000020015108890 */ /* 0x000fe2000fffe0ff */
[----:B------:R-:W-:Y:S01]  /*4670*/  VIADD R14, R14, 0x1 ;  /* 0x000000010e0e7836 */ /* 0x000fe20000000000 */
[----:B------:R-:W-:Y:S01]  /*4680*/  VOTEU.ALL UP0, P1 ;  /* 0x0000000000ff7886 */ /* 0x000fe20000800000 */
[----:B------:R-:W-:Y:S04]  /*4690*/  UMOV UR20, UR36 ;  /* 0x0000002400147c82 */ /* 0x000fe80008000000 */
[----:B------:R-:W-:Y:S02]  /*46a0*/  IMAD.U32 R10, RZ, RZ, UR5 ;  /* 0x00000005ff0a7e24 */ /* 0x000fe4000f8e00ff */
[----:B------:R-:W-:Y:S03]  /*46b0*/  IMAD.U32 R11, RZ, RZ, UR4 ;  /* 0x00000004ff0b7e24 */ /* 0x000fe6000f8e00ff */
[----:B------:R-:W-:Y:S02]  /*46c0*/  @!P1 R2UR UR4, R10 ;  /* 0x000000000a0492ca */ /* 0x000fe400000e0000 */
[----:B------:R-:W-:Y:S11]  /*46d0*/  @!P1 R2UR UR5, R11 ;  /* 0x000000000b0592ca */ /* 0x000ff600000e0000 */
[----:B------:R-:W-:Y:S02]  /*46e0*/  @!UPT UIADD3 URZ, UPT, UPT, URZ, URZ, URZ ;  /* 0x000000fffffff290 */ /* 0x000fe4000fffe0ff */
[----:B------:R2:W-:Y:S01]  /*46f0*/  @!UP0 UTMALDG.3D [UR16], [UR4], desc[UR6] ;  /* 0x00000610040085b4 */ /* 0x0005e20008011000 */
[----:B------:R2:W-:Y:S01]  /*4700*/  @!P1 SYNCS.ARRIVE.TRANS64.RED.A0TR RZ, [UR21+0x30], R0 ;  /* 0x00003000ffff99a7 */ /* 0x0005e20008300415 */
[----:B------:R-:W-:Y:S01]  /*4710*/  SYNCS.ARRIVE.TRANS64.RED.A1T0 RZ, [UR34], RZ ;  /* 0x000000ffffff79a7 */ /* 0x000fe20008100422 */
[----:B------:R-:W3:Y:S02]  /*4720*/  SYNCS.PHASECHK.TRANS64.TRYWAIT P0, [UR21+0x48], R9 ;  /* 0x00004809ff0075a7 */ /* 0x000ee40008001115 */
[----:B--23--:R-:W-:Y:S05]  /*4730*/  @!P0 BRA `(.L_x_81) ;  /* 0x0000003400848947 */ /* 0x00cfea0003800000 */
.L_x_141:
[----:B------:R-:W-:Y:S01]  /*4740*/  @!P1 IADD3 R6, P0, PT, R16, 0x580, RZ ;  /* 0x0000058010069810 */ /* 0x000fe20007f1e0ff */
[----:B------:R-:W-:Y:S01]  /*4750*/  VOTEU.ALL UP0, P1 ;  /* 0x0000000000ff7886 */ /* 0x000fe20000800000 */
[----:B------:R-:W-:Y:S01]  /*4760*/  UMOV UR6, 0x0 ;  /* 0x0000000000067882 */ /* 0x000fe20000000000 */
[----:B------:R-:W-:Y:S01]  /*4770*/  UMOV UR7, 0x10000000 ;  /* 0x1000000000077882 */ /* 0x000fe20000000000 */
[----:B------:R-:W-:Y:S01]  /*4780*/  @!P1 R2UR UR5, R6 ;  /* 0x00000000060592ca */ /* 0x000fe200000e0000 */
[----:B--2---:R-:W-:Y:S01]  /*4790*/  @!P1 IMAD.X R0, RZ, RZ, R17, P0 ;  /* 0x000000ffff009224 */ /* 0x004fe200000e0611 */
[----:B------:R-:W-:Y:S01]  /*47a0*/  @!UP0 UIADD3 UR10, UPT, UPT, UR18, 0x40, URZ ;  /* 0x00000040120a8890 */ /* 0x000fe2000fffe0ff */
[----:B------:R-:W-:Y:S01]  /*47b0*/  ISETP.NE.AND P0, PT, R14, 0x2, PT ;  /* 0x000000020e00780c */ /* 0x000fe20003f05270 */
[----:B------:R-:W-:Y:S01]  /*47c0*/  @!UP0 UIADD3 UR8, UPT, UPT, UR21, 0x1200, URZ ;  /* 0x0000120015088890 */ /* 0x000fe2000fffe0ff */
[----:B------:R-:W-:Y:S01]  /*47d0*/  LOP3.LUT R15, R15, 0x1, RZ, 0x3c, !PT ;  /* 0x000000010f0f7812 */ /* 0x000fe200078e3cff */
[----:B------:R-:W-:Y:S01]  /*47e0*/  @!UP0 UIADD3 UR9, UPT, UPT, UR21, 0x38, URZ ;  /* 0x0000003815098890 */ /* 0x000fe2000fffe0ff */
[----:B------:R-:W-:Y:S01]  /*47f0*/  @!P1 R2UR UR4, R0 ;  /* 0x00000000000492ca */ /* 0x000fe200000e0000 */
[----:B------:R-:W-:Y:S01]  /*4800*/  VOTEU.ALL UP0, P1 ;  /* 0x0000000000ff7886 */ /* 0x000fe20000800000 */
[----:B------:R-:W-:Y:S01]  /*4810*/  UMOV UR11, UR19 ;  /* 0x00000013000b7c82 */ /* 0x000fe20008000000 */
[----:B------:R-:W-:Y:S01]  /*4820*/  UMOV UR12, UR36 ;  /* 0x00000024000c7c82 */ /* 0x000fe20008000000 */
[----:B------:R-:W-:Y:S01]  /*4830*/  SEL R0, RZ, 0x1, P0 ;  /* 0x00000001ff007807 */ /* 0x000fe20000000000 */
[----:B------:R-:W-:Y:S01]  /*4840*/  UIADD3 UR20, UPT, UPT, UR13, UR59, URZ ;  /* 0x0000003b0d147290 */ /* 0x000fe2000fffe0ff */
[----:B------:R-:W-:Y:S01]  /*4850*/  IMAD.U32 R8, RZ, RZ, UR5 ;  /* 0x00000005ff087e24 */ /* 0x000fe2000f8e00ff */
[----:B------:R-:W-:Y:S01]  /*4860*/  SEL R14, R14, RZ, P0 ;  /* 0x000000ff0e0e7207 */ /* 0x000fe20000000000 */
[----:B------:R-:W-:Y:S01]  /*4870*/  UIADD3 UR16, UPT, UPT, UR14, UR62, URZ ;  /* 0x0000003e0e107290 */ /* 0x000fe2000fffe0ff */
[----:B------:R-:W-:Y:S01]  /*4880*/  LOP3.LUT R13, R13, R0, RZ, 0x3c, !PT ;  /* 0x000000000d0d7212 */ /* 0x000fe200078e3cff */
[----:B------:R-:W-:Y:S01]  /*4890*/  UPLOP3.LUT UP3, UPT, UPT, UPT, UPT, 0x80, 0x8 ;  /* 0x000000000008789c */ /* 0x000fe20003f6f070 */
[----:B------:R-:W-:Y:S02]  /*48a0*/  UMOV UR36, UR26 ;  /* 0x0000001a00247c82 */ /* 0x000fe40008000000 */
[----:B------:R-:W-:Y:S01]  /*48b0*/  IMAD.U32 R9, RZ, RZ, UR4 ;  /* 0x00000004ff097e24 */ /* 0x000fe2000f8e00ff */
[----:B------:R-:W-:Y:S04]  /*48c0*/  @!P1 R2UR UR4, R8 ;  /* 0x00000000080492ca */ /* 0x000fe800000e0000 */
[----:B------:R-:W-:Y:S11]  /*48d0*/  @!P1 R2UR UR5, R9 ;  /* 0x00000000090592ca */ /* 0x000ff600000e0000 */
[----:B------:R-:W-:Y:S02]  /*48e0*/  @!UPT UIADD3 URZ, UPT, UPT, URZ, URZ, URZ ;  /* 0x000000fffffff290 */ /* 0x000fe4000fffe0ff */
[----:B------:R2:W-:Y:S01]  /*48f0*/  @!UP0 UTMALDG.3D [UR8], [UR4], desc[UR6] ;  /* 0x00000608040085b4 */ /* 0x0005e20008011000 */
[----:B------:R2:W-:Y:S01]  /*4900*/  @!P1 SYNCS.ARRIVE.TRANS64.RED.A0TR RZ, [UR21+0x38], R7 ;  /* 0x00003807ffff99a7 */ /* 0x0005e20008300415 */
[----:B------:R-:W-:Y:S01]  /*4910*/  SYNCS.ARRIVE.TRANS64.RED.A1T0 RZ, [UR33], RZ ;  /* 0x000000ffffff79a7 */ /* 0x000fe20008100421 */
[----:B------:R-:W-:Y:S05]  /*4920*/  BRA.U UP1, `(.L_x_82) ;  /* 0xfffffff5012c7547 */ /* 0x000fea000b83ffff */
[----:B------:R-:W-:-:S04]  /*4930*/  SHF.L.U32 R3, R15, 0x1f, RZ ;  /* 0x0000001f0f037819 */ /* 0x000fc800000006ff */
[----:B------:R-:W3:Y:S02]  /*4940*/  SYNCS.PHASECHK.TRANS64.TRYWAIT P0, [UR21+0x40], R3 ;  /* 0x00004003ff0075a7 */ /* 0x000ee40008001115 */
[----:B---3--:R-:W-:Y:S05]  /*4950*/  @!P0 BRA `(.L_x_83) ;  /* 0x0000003400148947 */ /* 0x008fea0003800000 */
.L_x_143:
[----:B---3--:R-:W-:-:S07]  /*4960*/  MOV R0, UR21 ;  /* 0x0000001500007c02 */ /* 0x008fce0008000f00 */
.L_x_84:
[----:B---3--:R-:W-:-:S04]  /*4970*/  SHF.L.U32 R3, R15, 0x1f, RZ ;  /* 0x0000001f0f037819 */ /* 0x008fc800000006ff */
[----:B------:R3:W4:Y:S03]  /*4980*/  SYNCS.PHASECHK.TRANS64.TRYWAIT P0, [R0+URZ+0x48], R3 ;  /* 0x00004803000075a7 */ /* 0x00072600080011ff */
[----:B----4-:R-:W-:Y:S05]  /*4990*/  @!P0 NANOSLEEP.SYNCS 0x989680 ;  /* 0x009896800000895d */ /* 0x010fea0003900000 */
[----:B------:R-:W4:Y:S02]  /*49a0*/  @!P0 SYNCS.PHASECHK.TRANS64 P0, [R0+URZ+0x48], R3 ;  /* 0x00004803000085a7 */ /* 0x000f2400080010ff */
[----:B-12-4-:R-:W-:Y:S05]  /*49b0*/  @P0 EXIT ;  /* 0x000000000000094d */ /* 0x016fea0003800000 */
[----:B------:R-:W-:Y:S05]  /*49c0*/  BRA `(.L_x_84) ;  /* 0xfffffffc00e87947 */ /* 0x000fea000383ffff */
.L_x_73:
[----:B------:R-:W-:-:S06]  /*49d0*/  UISETP.GE.AND UP0, UPT, UR17, 0x4, UPT ;  /* 0x000000041100788c */ /* 0x000fcc000bf06270 */
[----:B------:R-:W-:-:S13]  /*49e0*/  PLOP3.LUT P0, PT, PT, PT, UP0, 0x80, 0x8 ;  /* 0x000000000008781c */ /* 0x000fda0003f0f008 */
[----:B------:R-:W-:Y:S05]  /*49f0*/  @!P0 EXIT ;  /* 0x000000000000894d */ /* 0x000fea0003800000 */
[----:B------:R-:W1:Y:S08]  /*4a00*/  S2UR UR4, SR_CgaCtaId ;  /* 0x00000000000479c3 */ /* 0x000e700000008800 */
[----:B------:R-:W-:Y:S01]  /*4a10*/  BAR.SYNC.DEFER_BLOCKING 0x6, 0xa0 ;  /* 0x0182800000007b1d */ /* 0x000fe20000010000 */
[C---:B------:R-:W-:Y:S01]  /*4a20*/  IMAD.SHL.U32 R7, R93.reuse, 0x40, RZ ;  /* 0x000000405d077824 */ /* 0x040fe200078e00ff */
[C---:B------:R-:W-:Y:S01]  /*4a30*/  LOP3.LUT R95, R93.reuse, 0x60, RZ, 0xc0, !PT ;  /* 0x000000605d5f7812 */ /* 0x040fe200078ec0ff */
[----:B------:R-:W-:-:S02]  /*4a40*/  IMAD.SHL.U32 R4, R93, 0x20, RZ ;  /* 0x000000205d047824 */ /* 0x000fc400078e00ff */
[----:B------:R-:W-:Y:S02]  /*4a50*/  HFMA2 R36, -RZ, RZ, 0, 0 ;  /* 0x00000000ff247431 */ /* 0x000fe400000001ff */
[----:B------:R-:W-:Y:S01]  /*4a60*/  IMAD.SHL.U32 R6, R93, 0x2, RZ ;  /* 0x000000025d067824 */ /* 0x000fe200078e00ff */
[----:B------:R-:W-:Y:S01]  /*4a70*/  UMOV UR44, 0x400 ;  /* 0x00000400002c7882 */ /* 0x000fe20000000000 */
[----:B------:R-:W2:Y:S01]  /*4a80*/  LDC.64 R82, c[0x0][0x8b0] ;  /* 0x00022c00ff527b82 */ /* 0x000ea20000000a00 */
[----:B------:R-:W-:Y:S01]  /*4a90*/  LOP3.LUT R5, R7, 0x180, RZ, 0xc0, !PT ;  /* 0x0000018007057812 */ /* 0x000fe200078ec0ff */
[----:B------:R-:W-:Y:S01]  /*4aa0*/  IMAD.U32 R37, R93, 0x10000, RZ ;  /* 0x000100005d257824 */ /* 0x000fe200078e00ff */
[----:B------:R-:W-:Y:S01]  /*4ab0*/  LOP3.LUT R4, R4, 0xc00, RZ, 0xc0, !PT ;  /* 0x00000c0004047812 */ /* 0x000fe200078ec0ff */
[----:B------:R-:W-:Y:S01]  /*4ac0*/  IMAD.MOV.U32 R92, RZ, RZ, RZ ;  /* 0x000000ffff5c7224 */ /* 0x000fe200078e00ff */
[----:B------:R-:W-:Y:S01]  /*4ad0*/  LOP3.LUT R6, R5, 0x20, R6, 0xf8, !PT ;  /* 0x0000002005067812 */ /* 0x000fe200078ef806 */
[----:B------:R-:W-:Y:S01]  /*4ae0*/  IMAD.SHL.U32 R5, R93, 0x8, RZ ;  /* 0x000000085d057824 */ /* 0x000fe200078e00ff */
[----:B------:R-:W-:Y:S01]  /*4af0*/  LOP3.LUT R4, R4, 0x40, R7, 0xf8, !PT ;  /* 0x0000004004047812 */ /* 0x000fe200078ef807 */
[----:B------:R-:W3:Y:S01]  /*4b00*/  LDC.64 R80, c[0x0][0x8a8] ;  /* 0x00022a00ff507b82 */ /* 0x000ee20000000a00 */
[----:B------:R-:W-:Y:S01]  /*4b10*/  LOP3.LUT R37, R37, 0x600000, RZ, 0xc0, !PT ;  /* 0x0060000025257812 */ /* 0x000fe200078ec0ff */
[----:B------:R-:W-:Y:S01]  /*4b20*/  IMAD.MOV.U32 R87, RZ, RZ, RZ ;  /* 0x000000ffff577224 */ /* 0x000fe200078e00ff */
[----:B------:R-:W-:-:S02]  /*4b30*/  LOP3.LUT R5, R6, 0x30, R5, 0x78, !PT ;  /* 0x0000003006057812 */ /* 0x000fc400078e7805 */
[----:B------:R-:W-:Y:S02]  /*4b40*/  CS2R R90, SRZ ;  /* 0x00000000005a7805 */ /* 0x000fe4000001ff00 */
[----:B------:R-:W-:Y:S01]  /*4b50*/  LOP3.LUT R4, R4, 0x200, R7, 0xf8, !PT ;  /* 0x0000020004047812 */ /* 0x000fe200078ef807 */
[----:B------:R-:W-:Y:S01]  /*4b60*/  IMAD.MOV.U32 R89, RZ, RZ, RZ ;  /* 0x000000ffff597224 */ /* 0x000fe200078e00ff */
[----:B------:R-:W-:Y:S01]  /*4b70*/  LOP3.LUT R93, R93, 0x2, RZ, 0xc0, !PT ;  /* 0x000000025d5d7812 */ /* 0x000fe200078ec0ff */
[----:B-1----:R-:W-:Y:S01]  /*4b80*/  ULEA UR44, UR4, UR44, 0x18 ;  /* 0x0000002c042c7291 */ /* 0x002fe2000f8ec0ff */
[----:B------:R-:W-:Y:S01]  /*4b90*/  LOP3.LUT R71, R4, R5, RZ, 0xfc, !PT ;  /* 0x0000000504477212 */ /* 0x000fe200078efcff */
[----:B------:R-:W1:Y:S01]  /*4ba0*/  LDCU UR57, c[0x0][0x370] ;  /* 0x00006e00ff3977ac */ /* 0x000e620008000800 */
[----:B------:R-:W-:Y:S01]  /*4bb0*/  IADD3 R88, PT, PT, -R93, RZ, RZ ;  /* 0x000000ff5d587210 */ /* 0x000fe20007ffe1ff */
[----:B------:R-:W-:Y:S01]  /*4bc0*/  UIADD3 UR4, UPT, UPT, UR44, 0x2200, URZ ;  /* 0x000022002c047890 */ /* 0x000fe2000fffe0ff */
[----:B------:R-:W4:Y:S04]  /*4bd0*/  LDCU UR43, c[0x0][0xb0c] ;  /* 0x00016180ff2b77ac */ /* 0x000f280008000800 */
[----:B------:R-:W1:Y:S01]  /*4be0*/  LDS R0, [UR44+0x110] ;  /* 0x0001102cff007984 */ /* 0x000e620008000800 */
[----:B------:R-:W-:Y:S01]  /*4bf0*/  IMAD.U32 R94, RZ, RZ, UR4 ;  /* 0x00000004ff5e7e24 */ /* 0x000fe2000f8e00ff */
[----:B------:R-:W1:Y:S01]  /*4c00*/  LDCU UR39, c[0x0][0xb30] ;  /* 0x00016600ff2777ac */ /* 0x000e620008000800 */
[----:B------:R-:W1:Y:S01]  /*4c10*/  LDCU.64 UR46, c[0x0][0x888] ;  /* 0x00011100ff2e77ac */ /* 0x000e620008000a00 */
[----:B------:R-:W1:Y:S01]  /*4c20*/  LDCU.64 UR40, c[0x0][0xb28] ;  /* 0x00016500ff2877ac */ /* 0x000e620008000a00 */
[----:B------:R-:W1:Y:S01]  /*4c30*/  LDCU.64 UR60, c[0x0][0x890] ;  /* 0x00011200ff3c77ac */ /* 0x000e620008000a00 */
[----:B------:R-:W1:Y:S01]  /*4c40*/  LDCU.128 UR52, c[0x0][0xb10] ;  /* 0x00016200ff3477ac */ /* 0x000e620008000c00 */
[----:B------:R-:W1:Y:S01]  /*4c50*/  LDCU UR56, c[0x0][0x374] ;  /* 0x00006e80ff3877ac */ /* 0x000e620008000800 */
[----:B------:R-:W-:Y:S01]  /*4c60*/  UIADD3 UR63, UPT, UPT, UR44, 0x200, URZ ;  /* 0x000002002c3f7890 */ /* 0x000fe2000fffe0ff */
[----:B-1234-:R-:W-:-:S11]  /*4c70*/  IMAD.IADD R37, R0, 0x1, R37 ;  /* 0x0000000100257824 */ /* 0x01efd600078e0225 */
.L_x_110:
[----:B------:R-:W-:Y:S02]  /*4c80*/  LEA R3, R87, UR44, 0x3 ;  /* 0x0000002c57037c11 */ /* 0x000fe4000f8e18ff */
[----:B------:R-:W-:Y:S02]  /*4c90*/  SHF.L.U32 R0, R91, 0x1f, RZ ;  /* 0x0000001f5b007819 */ /* 0x000fe400000006ff */
[----:B------:R-:W-:Y:S02]  /*4ca0*/  LEA R5, R87, UR44, 0x4 ;  /* 0x0000002c57057c11 */ /* 0x000fe4000f8e20ff */
[----:B-1----:R-:W1:Y:S02]  /*4cb0*/  SYNCS.PHASECHK.TRANS64.TRYWAIT P0, [R3+URZ+0x60], R0 ;  /* 0x00006000030075a7 */ /* 0x002e6400080011ff */
[----:B-1----:R-:W-:Y:S05]  /*4cc0*/  @!P0 BRA `(.L_x_85) ;  /* 0x0000003000508947 */ /* 0x002fea0003800000 */
.L_x_144:
        /* <DEDUP_REMOVED lines=8> */
[----:B--2---:R-:W-:Y:S11]  /*4d50*/  LOP3.LUT P0, RZ, R6, 0x1, RZ, 0xc0, !PT ;  /* 0x0000000106ff7812 */ /* 0x004ff6000780c0ff */
[----:B------:R-:W-:Y:S02]  /*4d60*/  @!UPT UIADD3 URZ, UPT, UPT, URZ, URZ, URZ ;  /* 0x000000fffffff290 */ /* 0x000fe4000fffe0ff */
[----:B---3--:R-:W-:Y:S01]  /*4d70*/  VOTEU.ANY UP1, P0 ;  /* 0x0000000000ff7886 */ /* 0x008fe20000020100 */
[----:B------:R-:W-:Y:S01]  /*4d80*/  PLOP3.LUT P0, PT, PT, PT, UP1, 0x80, 0x8 ;  /* 0x000000000008781c */ /* 0x000fe20003f0f018 */
[----:B------:R-:W-:Y:S11]  /*4d90*/  UP2UR UR45, UPR, URZ, 0x2 ;  /* 0x00000002ff2d7883 */ /* 0x000ff60008000000 */
[----:B------:R-:W-:Y:S01]  /*4da0*/  @!UPT UIADD3 URZ, UPT, UPT, URZ, URZ, URZ ;  /* 0x000000fffffff290 */ /* 0x000fe2000fffe0ff */
[----:B-1----:R-:W-:Y:S02]  /*4db0*/  @P0 SHF.R.U32.HI R0, RZ, 0x10, R5 ;  /* 0x00000010ff000819 */ /* 0x002fe40000011605 */
        /* <DEDUP_REMOVED lines=12> */
[----:B------:R-:W2:Y:S01]  /*4e80*/  LDCU UR12, c[0x0][0xb20] ;  /* 0x00016400ff0c77ac */ /* 0x000ea20008000800 */
[----:B------:R-:W-:Y:S02]  /*4e90*/  UIMAD.WIDE.U32 UR4, UR56, UR55, URZ ;  /* 0x00000037380472a5 */ /* 0x000fe4000f8e00ff */
[----:B------:R-:W-:Y:S02]  /*4ea0*/  UIMAD.WIDE.U32 UR6, UR57, UR52, URZ ;  /* 0x00000034390672a5 */ /* 0x000fe4000f8e00ff */
[----:B------:R-:W-:Y:S02]  /*4eb0*/  UISETP.NE.AND UP0, UPT, UR54, 0x1, UPT ;  /* 0x000000013600788c */ /* 0x000fe4000bf05270 */
[----:B------:R-:W-:Y:S02]  /*4ec0*/  UIMAD.WIDE.U32 UR8, UR37, UR55, URZ ;  /* 0x00000037250872a5 */ /* 0x000fe4000f8e00ff */
[----:B------:R-:W-:Y:S02]  /*4ed0*/  UIMAD.WIDE.U32 UR10, UR38, UR52, URZ ;  /* 0x00000034260a72a5 */ /* 0x000fe4000f8e00ff */
[----:B------:R-:W-:Y:S02]  /*4ee0*/  UISETP.NE.AND UP1, UPT, UR43, 0x1, UPT ;  /* 0x000000012b00788c */ /* 0x000fe4000bf25270 */
[----:B------:R-:W-:Y:S01]  /*4ef0*/  UISETP.NE.AND UP2, UPT, UR42, 0x1, UPT ;  /* 0x000000012a00788c */ /* 0x000fe2000bf45270 */
[----:B------:R-:W-:Y:S02]  /*4f00*/  UMOV UR4, UR5 ;  /* 0x0000000500047c82 */ /* 0x000fe40008000000 */
[----:B--2---:R-:W-:Y:S03]  /*4f10*/  USHF.R.U32.HI UR5, URZ, UR12, UR4 ;  /* 0x0000000cff057299 */ /* 0x004fe60008011604 */
[----:B------:R-:W-:Y:S02]  /*4f20*/  UMOV UR4, UR7 ;  /* 0x0000000700047c82 */ /* 0x000fe40008000000 */
[----:B------:R-:W-:Y:S02]  /*4f30*/  USHF.R.U32.HI UR7, URZ, UR53, UR4 ;  /* 0x00000035ff077299 */ /* 0x000fe40008011604 */
[----:B------:R-:W-:Y:S02]  /*4f40*/  USEL UR4, UR56, UR5, !UP0 ;  /* 0x0000000538047287 */ /* 0x000fe4000c000000 */
[----:B------:R-:W-:Y:S01]  /*4f50*/  USEL UR7, UR57, UR7, !UP1 ;  /* 0x0000000739077287 */ /* 0x000fe2000c800000 */
[----:B------:R-:W-:Y:S01]  /*4f60*/  UMOV UR5, UR9 ;  /* 0x0000000900057c82 */ /* 0x000fe20008000000 */
[----:B------:R-:W-:Y:S02]  /*4f70*/  UIMAD.WIDE.U32 UR8, UR4, UR40, URZ ;  /* 0x00000028040872a5 */ /* 0x000fe4000f8e00ff */
[----:B------:R-:W-:Y:S03]  /*4f80*/  USHF.R.U32.HI UR6, URZ, UR12, UR5 ;  /* 0x0000000cff067299 */ /* 0x000fe60008011605 */
[----:B------:R-:W-:Y:S01]  /*4f90*/  UMOV UR5, UR11 ;  /* 0x0000000b00057c82 */ /* 0x000fe20008000000 */
[----:B------:R-:W-:Y:S02]  /*4fa0*/  UIMAD.WIDE.U32 UR10, UR7, UR40, URZ ;  /* 0x00000028070a72a5 */ /* 0x000fe4000f8e00ff */
[----:B------:R-:W-:Y:S02]  /*4fb0*/  USHF.R.U32.HI UR12, URZ, UR53, UR5 ;  /* 0x00000035ff0c7299 */ /* 0x000fe40008011605 */
[----:B------:R-:W-:Y:S01]  /*4fc0*/  USEL UR6, UR37, UR6, !UP0 ;  /* 0x0000000625067287 */ /* 0x000fe2000c000000 */
[----:B------:R-:W-:Y:S02]  /*4fd0*/  UMOV UR5, UR9 ;  /* 0x0000000900057c82 */ /* 0x000fe40008000000 */
[----:B------:R-:W-:Y:S01]  /*4fe0*/  UMOV UR10, UR11 ;  /* 0x0000000b000a7c82 */ /* 0x000fe20008000000 */
[----:B------:R-:W-:Y:S02]  /*4ff0*/  @UP2 USHF.R.U32.HI UR4, URZ, UR41, UR5 ;  /* 0x00000029ff042299 */ /* 0x000fe40008011605 */
[----:B------:R-:W-:Y:S02]  /*5000*/  @UP2 USHF.R.U32.HI UR7, URZ, UR41, UR10 ;  /* 0x00000029ff072299 */ /* 0x000fe4000801160a */
[----:B------:R-:W-:Y:S02]  /*5010*/  UIMAD UR4, UR42, UR4, URZ ;  /* 0x000000042a0472a4 */ /* 0x000fe4000f8e02ff */
[----:B------:R-:W-:Y:S02]  /*5020*/  UIMAD.WIDE.U32 UR10, UR6, UR40, URZ ;  /* 0x00000028060a72a5 */ /* 0x000fe4000f8e00ff */
[----:B------:R-:W-:Y:S02]  /*5030*/  USEL UR5, UR38, UR12, !UP1 ;  /* 0x0000000c26057287 */ /* 0x000fe4000c800000 */
[----:B------:R-:W-:Y:S02]  /*5040*/  UIMAD UR8, UR42, UR7, URZ ;  /* 0x000000072a0872a4 */ /* 0x000fe4000f8e02ff */
[----:B------:R-:W-:Y:S03]  /*5050*/  UISETP.GE.AND UP0, UPT, UR6, UR4, UPT ;  /* 0x000000040600728c */ /* 0x000fe6000bf06270 */
[----:B------:R-:W-:Y:S01]  /*5060*/  UMOV UR4, UR11 ;  /* 0x0000000b00047c82 */ /* 0x000fe20008000000 */
[----:B------:R-:W-:Y:S02]  /*5070*/  UISETP.GE.OR UP0, UPT, UR5, UR8, UP0 ;  /* 0x000000080500728c */ /* 0x000fe40008706670 */
[----:B------:R-:W-:Y:S02]  /*5080*/  USHF.R.U32.HI UR4, URZ, UR41, UR4 ;  /* 0x00000029ff047299 */ /* 0x000fe40008011604 */
[----:B------:R-:W-:Y:S02]  /*5090*/  UIMAD.WIDE.U32 UR8, UR5, UR40, URZ ;  /* 0x00000028050872a5 */ /* 0x000fe4000f8e00ff */
[----:B------:R-:W-:Y:S02]  /*50a0*/  USEL UR11, UR6, UR4, !UP2 ;  /* 0x00000004060b7287 */ /* 0x000fe4000d000000 */
[----:B------:R-:W-:Y:S02]  /*50b0*/  UIADD3 UR8, UPT, UPT, -UR5, URZ, URZ ;  /* 0x000000ff05087290 */ /* 0x000fe4000fffe1ff */
[----:B------:R-:W-:Y:S01]  /*50c0*/  UIADD3 UR10, UPT, UPT, -UR11, URZ, URZ ;  /* 0x000000ff0b0a7290 */ /* 0x000fe2000fffe1ff */
[----:B------:R-:W-:Y:S01]  /*50d0*/  @!UP0 UMOV UR4, UR9 ;  /* 0x0000000900048c82 */ /* 0x000fe20008000000 */
[----:B------:R-:W-:Y:S02]  /*50e0*/  UIADD3 UR9, UPT, UPT, -UR6, URZ, URZ ;  /* 0x000000ff06097290 */ /* 0x000fe4000fffe1ff */
[----:B------:R-:W-:Y:S02]  /*50f0*/  @!UP0 USHF.R.U32.HI UR4, URZ, UR41, UR4 ;  /* 0x00000029ff048299 */ /* 0x000fe40008011604 */
[----:B------:R-:W-:Y:S02]  /*5100*/  UIMAD UR10, UR42, UR10, UR6 ;  /* 0x0000000a2a0a72a4 */ /* 0x000fe4000f8e0206 */
[----:B------:R-:W-:Y:S04]  /*5110*/  @!UP0 USEL UR4, UR5, UR4, !UP2 ;  /* 0x0000000405048287 */ /* 0x000fe8000d000000 */
[----:B------:R-:W-:Y:S02]  /*5120*/  @!UP0 UIMAD UR10, UR7, UR10, UR4 ;  /* 0x0000000a070a82a4 */ /* 0x000fe4000f8e0204 */
[----:B------:R-:W-:Y:S02]  /*5130*/  @!UP0 UIADD3 UR11, UPT, UPT, UR11, -UR4, URZ ;  /* 0x800000040b0b8290 */ /* 0x000fe4000fffe0ff */
[----:B------:R-:W-:Y:S02]  /*5140*/  UIMAD UR7, UR43, UR8, UR38 ;  /* 0x000000082b0772a4 */ /* 0x000fe4000f8e0226 */
[----:B------:R-:W-:Y:S02]  /*5150*/  @!UP0 UIMAD UR6, UR11, UR42, UR5 ;  /* 0x0000002a0b0682a4 */ /* 0x000fe4000f8e0205 */
[----:B------:R-:W-:Y:S01]  /*5160*/  UIMAD UR4, UR54, UR9, UR37 ;  /* 0x00000009360472a4 */ /* 0x000fe2000f8e0225 */
[----:B------:R-:W-:Y:S02]  /*5170*/  @!UP0 UMOV UR5, UR10 ;  /* 0x0000000a00058c82 */ /* 0x000fe40008000000 */
[----:B------:R-:W-:Y:S02]  /*5180*/  UIMAD UR38, UR5, UR43, UR7 ;  /* 0x0000002b052672a4 */ /* 0x000fe4000f8e0207 */
[----:B------:R-:W-:Y:S11]  /*5190*/  UIMAD UR37, UR6, UR54, UR4 ;  /* 0x00000036062572a4 */ /* 0x000ff6000f8e0204 */
[----:B------:R-:W-:Y:S01]  /*51a0*/  @!UPT UIADD3 URZ, UPT, UPT, URZ, URZ, URZ ;  /* 0x000000fffffff290 */ /* 0x000fe2000fffe0ff */
.L_x_86:
[----:B------:R-:W-:Y:S01]  /*51b0*/  UISETP.NE.AND UP0, UPT, UR39, 0x1, UPT ;  /* 0x000000012700788c */ /* 0x000fe2000bf05270 */
[----:B------:R-:W-:Y:S01]  /*51c0*/  IADD3 R87, PT, PT, R87, 0x1, RZ ;  /* 0x0000000157577810 */ /* 0x000fe20007ffe0ff */
[----:B------:R-:W-:Y:S02]  /*51d0*/  USHF.L.U32 UR50, UR16, 0x6, URZ ;  /* 0x0000000610327899 */ /* 0x000fe400080006ff */
[----:B------:R-:W-:Y:S07]  /*51e0*/  USHF.L.U32 UR49, UR20, 0x7, URZ ;  /* 0x0000000714317899 */ /* 0x000fee00080006ff */
[----:B------:R-:W2:Y:S01]  /*51f0*/  @!UP0 LDCU.128 UR12, c[0x0][0xb10] ;  /* 0x00016200ff0c87ac */ /* 0x000ea20008000c00 */
[----:B------:R-:W3:Y:S01]  /*5200*/  @!UP0 LDCU UR5, c[0x0][0xb0c] ;  /* 0x00016180ff0587ac */ /* 0x000ee20008000800 */
[----:B------:R-:W4:Y:S01]  /*5210*/  @!UP0 LDCU UR10, c[0x0][0xb20] ;  /* 0x00016400ff0a87ac */ /* 0x000f220008000800 */
[----:B--2---:R-:W-:Y:S02]  /*5220*/  UIMAD.WIDE.U32 UR8, UR38, UR12, URZ ;  /* 0x0000000c260872a5 */ /* 0x004fe4000f8e00ff */
[----:B------:R-:W-:Y:S02]  /*5230*/  UIMAD.WIDE.U32 UR6, UR37, UR15, URZ ;  /* 0x0000000f250672a5 */ /* 0x000fe4000f8e00ff */
[----:B------:R-:W-:Y:S03]  /*5240*/  @!UP0 UISETP.NE.AND UP1, UPT, UR14, 0x1, UPT ;  /* 0x000000010e00888c */ /* 0x000fe6000bf25270 */
[----:B------:R-:W-:Y:S01]  /*5250*/  @!UP0 UMOV UR4, UR9 ;  /* 0x0000000900048c82 */ /* 0x000fe20008000000 */
[----:B---3--:R-:W-:Y:S02]  /*5260*/  @!UP0 UISETP.NE.AND UP2, UPT, UR5, 0x1, UPT ;  /* 0x000000010500888c */ /* 0x008fe4000bf45270 */
[----:B------:R-:W-:Y:S01]  /*5270*/  @!UP0 USHF.R.U32.HI UR4, URZ, UR13, UR4 ;  /* 0x0000000dff048299 */ /* 0x000fe20008011604 */
[----:B------:R-:W-:Y:S02]  /*5280*/  @!UP0 UMOV UR6, UR7 ;  /* 0x0000000700068c82 */ /* 0x000fe40008000000 */
[----:B----4-:R-:W-:Y:S02]  /*5290*/  @!UP0 USHF.R.U32.HI UR6, URZ, UR10, UR6 ;  /* 0x0000000aff068299 */ /* 0x010fe40008011606 */
[----:B------:R-:W-:Y:S02]  /*52a0*/  @!UP0 USEL UR7, UR38, UR4, !UP2 ;  /* 0x0000000426078287 */ /* 0x000fe4000d000000 */
[----:B------:R-:W-:Y:S04]  /*52b0*/  @!UP0 USEL UR6, UR37, UR6, !UP1 ;  /* 0x0000000625068287 */ /* 0x000fe8000c800000 */
[----:B------:R-:W-:Y:S02]  /*52c0*/  @!UP0 UIADD3 UR4, UPT, UPT, -UR7, UR6, URZ ;  /* 0x0000000607048290 */ /* 0x000fe4000fffe1ff */
[----:B------:R-:W-:Y:S02]  /*52d0*/  @!UP0 UIADD3 UR6, UPT, UPT, UR7, -UR6, URZ ;  /* 0x8000000607068290 */ /* 0x000fe4000fffe0ff */
[----:B------:R-:W-:Y:S02]  /*52e0*/  @!UP0 UIMAD UR38, UR4, UR5, UR38 ;  /* 0x00000005042682a4 */ /* 0x000fe4000f8e0226 */
[----:B------:R-:W-:Y:S02]  /*52f0*/  @!UP0 UIMAD UR37, UR6, UR14, UR37 ;  /* 0x0000000e062582a4 */ /* 0x000fe4000f8e0225 */
[----:B------:R-:W-:Y:S09]  /*5300*/  ULOP3.LUT UP0, URZ, UR63, 0x1b0, URZ, 0xc0, !UPT ;  /* 0x000001b03fff7892 */ /* 0x000ff2000f80c0ff */
[----:B------:R-:W-:Y:S05]  /*5310*/  BRA.U !UP0, `(.L_x_87) ;  /* 0x0000000108407547 */ /* 0x000fea000b800000 */
[----:B------:R-:W2:Y:S01]  /*5320*/  LDCU.64 UR8, c[0x4][0x80] ;  /* 0x01001000ff0877ac */ /* 0x000ea20008000a00 */
[----:B------:R-:W-:Y:S01]  /*5330*/  MOV R3, 0x0 ;  /* 0x0000000000037802 */ /* 0x000fe20000000f00 */
[----:B------:R-:W-:Y:S02]  /*5340*/  HFMA2 R12, -RZ, RZ, 0, 5.9604644775390625e-08 ;  /* 0x00000001ff0c7431 */ /* 0x000fe400000001ff */
[----:B------:R-:W-:Y:S02]  /*5350*/  IMAD.MOV.U32 R8, RZ, RZ, 0x70 ;  /* 0x00000070ff087424 */ /* 0x000fe400078e00ff */
[----:B------:R-:W-:Y:S01]  /*5360*/  IMAD.MOV.U32 R13, RZ, RZ, RZ ;  /* 0x000000ffff0d7224 */ /* 0x000fe200078e00ff */
[----:B------:R-:W3:Y:S01]  /*5370*/  LDCU.64 UR6, c[0x4][0x88] ;  /* 0x01001100ff0677ac */ /* 0x000ee20008000a00 */
[----:B------:R-:W4:Y:S01]  /*5380*/  LDC.64 R2, c[0x4][R3] ;  /* 0x0100000003027b82 */ /* 0x000f220000000a00 */
[----:B------:R-:W1:Y:S01]  /*5390*/  LDCU.64 UR4, c[0x4][0x8] ;  /* 0x01000100ff0477ac */ /* 0x000e620008000a00 */
[----:B--2---:R-:W-:Y:S01]  /*53a0*/  MOV R5, UR9 ;  /* 0x0000000900057c02 */ /* 0x004fe20008000f00 */
[----:B------:R-:W-:Y:S01]  /*53b0*/  IMAD.U32 R4, RZ, RZ, UR8 ;  /* 0x00000008ff047e24 */ /* 0x000fe2000f8e00ff */
[----:B---3--:R-:W-:Y:S01]  /*53c0*/  MOV R7, UR7 ;  /* 0x0000000700077c02 */ /* 0x008fe20008000f00 */
[----:B------:R-:W-:Y:S01]  /*53d0*/  IMAD.U32 R6, RZ, RZ, UR6 ;  /* 0x00000006ff067e24 */ /* 0x000fe2000f8e00ff */
[----:B-1----:R-:W-:Y:S01]  /*53e0*/  MOV R11, UR5 ;  /* 0x00000005000b7c02 */ /* 0x002fe20008000f00 */
[----:B------:R-:W-:Y:S02]  /*53f0*/  IMAD.U32 R10, RZ, RZ, UR4 ;  /* 0x00000004ff0a7e24 */ /* 0x000fe4000f8e00ff */
[----:B------:R-:W-:Y:S07]  /*5400*/  LEPC R20, `(.L_x_87) ;  /* 0x000000001014794e */ /* 0x000fee0000000000 */
[----:B----45:R-:W-:Y:S05]  /*5410*/  CALL.ABS.NOINC R2 ;  /* 0x0000000002007343 */ /* 0x030fea0003c00000 */
.L_x_87:
[----:B------:R-:W-:Y:S01]  /*5420*/  LOP3.LUT P0, RZ, R94, 0x1b0, RZ, 0xc0, !PT ;  /* 0x000001b05eff7812 */ /* 0x000fe2000780c0ff */
[----:B------:R-:W-:Y:S11]  /*5430*/  BSSY.RECONVERGENT B6, `(.L_x_88) ;  /* 0x0000013000067945 */ /* 0x000ff60003800200 */
[----:B------:R-:W-:Y:S01]  /*5440*/  @!UPT UIADD3 URZ, UPT, UPT, URZ, URZ, URZ ;  /* 0x000000fffffff290 */ /* 0x000fe2000fffe0ff */
[----:B------:R-:W-:Y:S05]  /*5450*/  @!P0 BRA `(.L_x_89) ;  /* 0x0000000000408947 */ /* 0x000fea0003800000 */
        /* <DEDUP_REMOVED lines=16> */
.L_x_89:
[----:B------:R-:W-:Y:S05]  /*5560*/  BSYNC.RECONVERGENT B6 ;  /* 0x0000000000067941 */ /* 0x000fea0003800200 */
.L_x_88:
[----:B------:R-:W-:Y:S01]  /*5570*/  R2UR UR4, R86 ;  /* 0x00000000560472ca */ /* 0x000fe200000e0000 */
[----:B------:R-:W-:Y:S01]  /*5580*/  UISETP.NE.U32.AND UP0, UPT, UR60, URZ, UPT ;  /* 0x000000ff3c00728c */ /* 0x000fe2000bf05070 */
[----:B------:R-:W-:Y:S02]  /*5590*/  ISETP.NE.U32.AND P4, PT, R82, RZ, PT ;  /* 0x000000ff5200720c */ /* 0x000fe40003f85070 */
[----:B------:R-:W-:Y:S01]  /*55a0*/  ISETP.NE.U32.AND P2, PT, RZ, UR46, PT ;  /* 0x0000002eff007c0c */ /* 0x000fe2000bf45070 */
[----:B------:R-:W-:Y:S01]  /*55b0*/  UISETP.NE.AND.EX UP1, UPT, UR61, URZ, UPT, UP0 ;  /* 0x000000ff3d00728c */ /* 0x000fe2000bf25300 */
[----:B------:R-:W-:Y:S01]  /*55c0*/  ISETP.NE.AND.EX P4, PT, R83, RZ, PT, P4 ;  /* 0x000000ff5300720c */ /* 0x000fe20003f85340 */
[----:B------:R-:W-:Y:S01]  /*55d0*/  UPLOP3.LUT UP0, UPT, UPT, UPT, UPT, 0x40, 0x4 ;  /* 0x000000000004789c */ /* 0x000fe20003f0e870 */
[----:B------:R-:W-:Y:S05]  /*55e0*/  ISETP.NE.AND.EX P2, PT, RZ, UR47, PT, P2 ;  /* 0x0000002fff007c0c */ /* 0x000fea000bf45320 */
[----:B------:R-:W-:Y:S06]  /*55f0*/  UISETP.NE.AND UP2, UPT, UR4, URZ, UPT ;  /* 0x000000ff0400728c */ /* 0x000fec000bf45270 */
[----:B------:R-:W-:Y:S05]  /*5600*/  PLOP3.LUT P1, PT, PT, PT, UP2, 0x80, 0x8 ;  /* 0x000000000008781c */ /* 0x000fea0003f2f028 */
[----:B------:R-:W-:Y:S06]  /*5610*/  @UP2 UPLOP3.LUT UP0, UPT, UPT, UPT, UP1, 0x80, 0x8 ;  /* 0x000000000008289c */ /* 0x000fec0003f0f010 */
[----:B------:R-:W-:Y:S01]  /*5620*/  PLOP3.LUT P0, PT, PT, PT, UP0, 0x80, 0x8 ;  /* 0x000000000008781c */ /* 0x000fe20003f0f008 */
[----:B------:R-:W-:Y:S01]  /*5630*/  @!UPT UIADD3 URZ, UPT, UPT, URZ, URZ, URZ ;  /* 0x000000fffffff290 */ /* 0x000fe2000fffe0ff */
[----:B------:R-:W-:Y:S11]  /*5640*/  BRA.U !UP1, `(.L_x_90) ;  /* 0x00000001093c7547 */ /* 0x000ff6000b800000 */
[----:B------:R-:W-:Y:S01]  /*5650*/  UISETP.NE.U32.AND UP0, UPT, UR46, URZ, UPT ;  /* 0x000000ff2e00728c */ /* 0x000fe2000bf05070 */
[----:B-1----:R-:W-:Y:S01]  /*5660*/  HFMA2 R0, -RZ, RZ, 0, 5.9604644775390625e-08 ;  /* 0x00000001ff007431 */ /* 0x002fe200000001ff */
[----:B------:R-:W1:Y:S01]  /*5670*/  LDCU.64 UR8, c[0x0][0x358] ;  /* 0x00006b00ff0877ac */ /* 0x000e620008000a00 */
[----:B------:R-:W-:Y:S01]  /*5680*/  IMAD.MOV.U32 R84, RZ, RZ, 0x1 ;  /* 0x00000001ff547424 */ /* 0x000fe200078e00ff */
[----:B------:R-:W-:Y:S06]  /*5690*/  UISETP.NE.AND.EX UP0, UPT, UR47, URZ, UPT, UP0 ;  /* 0x000000ff2f00728c */ /* 0x000fec000bf05300 */
[----:B------:R-:W-:Y:S05]  /*56a0*/  PLOP3.LUT P3, PT, PT, PT, UP0, 0x80, 0x8 ;  /* 0x000000000008781c */ /* 0x000fea0003f6f008 */
[----:B------:R-:W2:Y:S01]  /*56b0*/  @UP0 LDCU.64 UR4, c[0x0][0x888] ;  /* 0x00011100ff0407ac */ /* 0x000ea20008000a00 */
[----:B------:R-:W-:Y:S07]  /*56c0*/  @UP0 UIMAD UR6, UR36, UR60, URZ ;  /* 0x0000003c240602a4 */ /* 0x000fee000f8e02ff */
[----:B------:R-:W-:Y:S01]  /*56d0*/  @!P3 PRMT R84, R0, 0x7610, R84 ;  /* 0x000076100054b816 */ /* 0x000fe20000000054 */
[----:B--2---:R-:W-:Y:S06]  /*56e0*/  @UP0 UIMAD.WIDE UR4, UR6, 0x4, UR4 ;  /* 0x00000004060408a5 */ /* 0x004fec000f8e0204 */
[----:B------:R-:W-:Y:S01]  /*56f0*/  IMAD.U32 R2, RZ, RZ, UR4 ;  /* 0x00000004ff027e24 */ /* 0x000fe2000f8e00ff */
[----:B------:R-:W-:Y:S04]  /*5700*/  MOV R3, UR5 ;  /* 0x0000000500037c02 */ /* 0x000fe80008000f00 */
[----:B------:R-:W2:Y:S01]  /*5710*/  @!UP0 LDCU UR4, c[0x0][0x880] ;  /* 0x00011000ff0487ac */ /* 0x000ea20008000800 */
[----:B-1---5:R3:W5:Y:S02]  /*5720*/  @P3 LDG.E R41, desc[UR8][R2.64] ;  /* 0x0000000802293981 */ /* 0x022764000c1e1900 */
[----:B--23--:R-:W-:Y:S02]  /*5730*/  @!P3 IMAD.U32 R41, RZ, RZ, UR4 ;  /* 0x00000004ff29be24 */ /* 0x00cfe4000f8e00ff */
.L_x_90:
[----:B------:R-:W-:Y:S05]  /*5740*/  @!P4 BRA `(.L_x_91) ;  /* 0x000000000024c947 */ /* 0x000fea0003800000 */
[----:B------:R-:W-:Y:S01]  /*5750*/  ISETP.NE.U32.AND P3, PT, R80, RZ, PT ;  /* 0x000000ff5000720c */ /* 0x000fe20003f65070 */
[----:B------:R-:W2:Y:S03]  /*5760*/  LDCU.64 UR4, c[0x0][0x358] ;  /* 0x00006b00ff0477ac */ /* 0x000ea60008000a00 */
[----:B------:R-:W-:Y:S11]  /*5770*/  ISETP.NE.AND.EX P3, PT, R81, RZ, PT, P3 ;  /* 0x000000ff5100720c */ /* 0x000ff60003f65330 */
[----:B------:R-:W-:Y:S02]  /*5780*/  @!UPT UIADD3 URZ, UPT, UPT, URZ, URZ, URZ ;  /* 0x000000fffffff290 */ /* 0x000fe4000fffe0ff */
[----:B------:R-:W3:Y:S01]  /*5790*/  @P3 LDC.64 R2, c[0x0][0x8a8] ;  /* 0x00022a00ff023b82 */ /* 0x000ee20000000a00 */
[----:B-1----:R-:W-:Y:S04]  /*57a0*/  @P3 IMAD R0, R82, UR36, RZ ;  /* 0x0000002452003c24 */ /* 0x002fe8000f8e02ff */
[----:B---3--:R-:W-:Y:S05]  /*57b0*/  @P3 IMAD.WIDE R2, R0, 0x4, R2 ;  /* 0x0000000400023825 */ /* 0x008fea00078e0202 */
[----:B--2--5:R2:W5:Y:S02]  /*57c0*/  @P3 LDG.E R38, desc[UR4][R2.64] ;  /* 0x0000000402263981 */ /* 0x024564000c1e1900 */
[----:B--2---:R-:W3:Y:S02]  /*57d0*/  @!P3 LDC R38, c[0x0][0x8a0] ;  /* 0x00022800ff26bb82 */ /* 0x004ee40000000800 */
.L_x_91:
[----:B-----5:R-:W-:Y:S01]  /*57e0*/  FSETP.NEU.AND P4, PT, R41, RZ, PT ;  /* 0x000000ff2900720b */ /* 0x020fe20003f8d000 */
[----:B------:R-:W-:Y:S01]  /*57f0*/  BSSY B1, `(.L_x_92) ;  /* 0x0000042000017945 */ /* 0x000fe20003800000 */
[----:B------:R-:W-:Y:S01]  /*5800*/  SEL R5, RZ, 0xffffffff, P2 ;  /* 0xffffffffff057807 */ /* 0x000fe20001000000 */
[----:B------:R-:W-:Y:S01]  /*5810*/  IMAD.MOV.U32 R102, RZ, RZ, 0x1 ;  /* 0x00000001ff667424 */ /* 0x000fe200078e00ff */
[----:B------:R-:W-:Y:S02]  /*5820*/  LOP3.LUT P3, RZ, R84, 0xff, RZ, 0xc0, !PT ;  /* 0x000000ff54ff7812 */ /* 0x000fe4000786c0ff */
[----:B------:R-:W-:Y:S02]  /*5830*/  CS2R R78, SRZ ;  /* 0x00000000004e7805 */ /* 0x000fe4000001ff00 */
[----:B------:R-:W-:Y:S02]  /*5840*/  @P1 SEL R4, RZ, 0xffffffff, P4 ;  /* 0xffffffffff041807 */ /* 0x000fe40002000000 */
[----:B------:R-:W-:Y:S02]  /*5850*/  CS2R R76, SRZ ;  /* 0x00000000004c7805 */ /* 0x000fe4000001ff00 */
[----:B------:R-:W-:Y:S02]  /*5860*/  LEA R2, R90, UR44, 0x3 ;  /* 0x0000002c5a027c11 */ /* 0x000fe4000f8e18ff */
[----:B------:R-:W-:Y:S02]  /*5870*/  CS2R R74, SRZ ;  /* 0x00000000004a7805 */ /* 0x000fe4000001ff00 */
[----:B------:R-:W-:Y:S02]  /*5880*/  @P0 SEL R4, R5, R4, !P3 ;  /* 0x0000000405040207 */ /* 0x000fe40005800000 */
[----:B------:R-:W-:Y:S02]  /*5890*/  CS2R R72, SRZ ;  /* 0x0000000000487805 */ /* 0x000fe4000001ff00 */
[----:B------:R-:W-:Y:S02]  /*58a0*/  LEA R100, R36, UR44, 0x3 ;  /* 0x0000002c24647c11 */ /* 0x000fe4000f8e18ff */
[----:B------:R-:W-:Y:S02]  /*58b0*/  @P1 LOP3.LUT R4, R4, 0x1, RZ, 0xc0, !PT ;  /* 0x0000000104041812 */ /* 0x000fe400078ec0ff */
[----:B------:R-:W-:Y:S02]  /*58c0*/  SHF.L.U32 R3, R92, 0x1f, RZ ;  /* 0x0000001f5c037819 */ /* 0x000fe400000006ff */
[----:B------:R-:W-:Y:S02]  /*58d0*/  ISETP.NE.U32.OR P6, PT, R4, 0x1, !P1 ;  /* 0x000000010400780c */ /* 0x000fe40004fc5470 */
[----:B------:R-:W-:Y:S02]  /*58e0*/  PLOP3.LUT P2, PT, PT, PT, UP1, 0x80, 0x8 ;  /* 0x000000000008781c */ /* 0x000fe40003f4f018 */
[C---:B------:R-:W-:Y:S02]  /*58f0*/  LEA.HI R39, R36.reuse, R36, RZ, 0x1 ;  /* 0x0000002424277211 */ /* 0x040fe400078f08ff */
[----:B------:R-:W-:Y:S02]  /*5900*/  SEL R4, RZ, 0xffffffff, P4 ;  /* 0xffffffffff047807 */ /* 0x000fe40002000000 */
[----:B------:R-:W-:Y:S01]  /*5910*/  P2R R96, PR, RZ, 0x40 ;  /* 0x00000040ff607803 */ /* 0x000fe20000000000 */
[C---:B-1----:R-:W-:Y:S01]  /*5920*/  IMAD.SHL.U32 R0, R39.reuse, 0x40, RZ ;  /* 0x0000004027007824 */ /* 0x042fe200078e00ff */
[----:B------:R-:W-:Y:S03]  /*5930*/  LOP3.LUT R39, R39, 0xffe, RZ, 0xc0, !PT ;  /* 0x00000ffe27277812 */ /* 0x000fe600078ec0ff */
[----:B------:R-:W-:Y:S02]  /*5940*/  @P6 SHF.L.U32 R7, R89, 0x1f, RZ ;  /* 0x0000001f59076819 */ /* 0x000fe400000006ff */
[----:B------:R-:W-:Y:S01]  /*5950*/  @P2 SEL R4, R5, R4, !P3 ;  /* 0x0000000405042207 */ /* 0x000fe20005800000 */
[----:B------:R-:W-:Y:S01]  /*5960*/  IMAD.IADD R39, R36, 0x1, -R39 ;  /* 0x0000000124277824 */ /* 0x000fe200078e0a27 */
[----:B------:R-:W1:Y:S01]  /*5970*/  @P6 SYNCS.PHASECHK.TRANS64.TRYWAIT P1, [R2+URZ+0x30], R7 ;  /* 0x00003007020065a7 */ /* 0x000e6200080211ff */
[----:B------:R-:W-:Y:S02]  /*5980*/  LOP3.LUT R0, R0, 0xffffff80, RZ, 0xc0, !PT ;  /* 0xffffff8000007812 */ /* 0x000fe400078ec0ff */
[----:B------:R-:W-:Y:S03]  /*5990*/  LOP3.LUT R4, R4, 0x1, RZ, 0xc0, !PT ;  /* 0x0000000104047812 */ /* 0x000fe600078ec0ff */
[----:B------:R-:W-:Y:S01]  /*59a0*/  IMAD.IADD R0, R37, 0x1, R0 ;  /* 0x0000000125007824 */ /* 0x000fe200078e0200 */
[----:B------:R-:W-:Y:S03]  /*59b0*/  ISETP.NE.U32.AND P5, PT, R4, 0x1, PT ;  /* 0x000000010400780c */ /* 0x000fe60003fa5070 */
[----:B------:R-:W-:Y:S01]  /*59c0*/  IMAD R39, R39, 0x100000, R0 ;  /* 0x0010000027277824 */ /* 0x000fe200078e0200 */
[----:B------:R-:W-:Y:S01]  /*59d0*/  P2R R103, PR, RZ, 0x20 ;  /* 0x00000020ff677803 */ /* 0x000fe20000000000 */
[----:B------:R2:W4:Y:S01]  /*59e0*/  SYNCS.PHASECHK.TRANS64.TRYWAIT P0, [R100+URZ+0x80], R3 ;  /* 0x00008003640075a7 */ /* 0x00052200080011ff */
[----:B-1----:R-:W-:Y:S01]  /*59f0*/  @P6 SEL R102, RZ, 0x1, !P1 ;  /* 0x00000001ff666807 */ /* 0x002fe20004800000 */
[----:B--2---:R-:W-:Y:S06]  /*5a00*/  @!P6 BRA `(.L_x_93) ;  /* 0x000000000080e947 */ /* 0x004fec0003800000 */
[----:B------:R-:W-:Y:S01]  /*5a10*/  @P5 IMAD R6, R90, 0x1000, R71 ;  /* 0x000010005a065824 */ /* 0x000fe200078e0247 */
[----:B------:R-:W1:Y:S01]  /*5a20*/  S2R R0, SR_CgaCtaId ;  /* 0x0000000000007919 */ /* 0x000e620000008800 */
[----:B------:R-:W-:Y:S01]  /*5a30*/  ISETP.NE.AND P1, PT, R102, RZ, PT ;  /* 0x000000ff6600720c */ /* 0x000fe20003f25270 */
[----:B------:R-:W-:Y:S01]  /*5a40*/  BSSY B0, `(.L_x_94) ;  /* 0x000000b000007945 */ /* 0x000fe20003800000 */
[----:B------:R-:W-:Y:S01]  /*5a50*/  @P5 VIADD R4, R6, UR44 ;  /* 0x0000002c06045c36 */ /* 0x000fe20008000000 */
[----:B------:R-:W-:Y:S02]  /*5a60*/  CS2R R74, SRZ ;  /* 0x00000000004a7805 */ /* 0x000fe4000001ff00 */
[----:B------:R-:W-:Y:S02]  /*5a70*/  CS2R R72, SRZ ;  /* 0x0000000000487805 */ /* 0x000fe4000001ff00 */
[----:B------:R-:W-:Y:S01]  /*5a80*/  CS2R R78, SRZ ;  /* 0x00000000004e7805 */ /* 0x000fe2000001ff00 */
[----:B------:R-:W-:Y:S01]  /*5a90*/  @P5 IMAD R4, R93, -0x10, R4 ;  /* 0xfffffff05d045824 */ /* 0x000fe200078e0204 */
[----:B------:R-:W-:Y:S04]  /*5aa0*/  CS2R R76, SRZ ;  /* 0x00000000004c7805 */ /* 0x000fe8000001ff00 */
[----:B------:R-:W-:Y:S05]  /*5ab0*/  @P1 BRA `(.L_x_95) ;  /* 0x00000000000c1947 */ /* 0x000fea0003800000 */
[----:B------:R-:W-:Y:S04]  /*5ac0*/  SHF.L.U32 R5, R89, 0x1f, RZ ;  /* 0x0000001f59057819 */ /* 0x000fe800000006ff */
[----:B------:R-:W2:Y:S02]  /*5ad0*/  SYNCS.PHASECHK.TRANS64.TRYWAIT P1, [R2+URZ+0x30], R5 ;  /* 0x00003005020075a7 */ /* 0x000ea400080211ff */
[----:B--2---:R-:W-:Y:S05]  /*5ae0*/  @!P1 BRA `(.L_x_96) ;  /* 0x0000002000dc9947 */ /* 0x004fea0003800000 */
.L_x_95:
[----:B------:R-:W-:Y:S05]  /*5af0*/  BSYNC B0 ;  /* 0x0000000000007941 */ /* 0x000fea0003800000 */
.L_x_94:
[----:B------:R-:W-:Y:S01]  /*5b00*/  ISETP.NE.AND P1, PT, R103, RZ, PT ;  /* 0x000000ff6700720c */ /* 0x000fe20003f25270 */
[----:B--2---:R-:W-:Y:S02]  /*5b10*/  VIADD R5, R2, 0x40 ;  /* 0x0000004002057836 */ /* 0x004fe40000000000 */
[----:B------:R-:W-:Y:S03]  /*5b20*/  VIADD R90, R90, 0x1 ;  /* 0x000000015a5a7836 */ /* 0x000fe60000000000 */
[----:B-1----:R-:W-:Y:S07]  /*5b30*/  PRMT R0, R0, 0x654, R5 ;  /* 0x0000065400007816 */ /* 0x002fee0000000005 */
[----:B------:R1:W2:Y:S04]  /*5b40*/  @P1 LDS.128 R72, [R6+UR44+0x200] ;  /* 0x0002002c06481984 */ /* 0x0002a80008000c00 */
[----:B------:R1:W1:Y:S01]  /*5b50*/  @P1 LDS.128 R76, [R4+0x210] ;  /* 0x00021000044c1984 */ /* 0x0002620000000c00 */
[C---:B------:R-:W-:Y:S01]  /*5b60*/  ISETP.NE.AND P1, PT, R90.reuse, 0x2, PT ;  /* 0x000000025a00780c */ /* 0x040fe20003f25270 */
[----:B------:R-:W-:Y:S01]  /*5b70*/  @!PT LDS RZ, [RZ] ;  /* 0x00000000fffff984 */ /* 0x000fe20000000800 */
[----:B------:R-:W-:Y:S01]  /*5b80*/  @!PT LDS RZ, [RZ] ;  /* 0x00000000fffff984 */ /* 0x000fe20000000800 */
[----:B------:R-:W-:Y:S01]  /*5b90*/  @!PT LDS RZ, [RZ] ;  /* 0x00000000fffff984 */ /* 0x000fe20000000800 */
[----:B------:R-:W-:Y:S01]  /*5ba0*/  @!PT LDS RZ, [RZ] ;  /* 0x00000000fffff984 */ /* 0x000fe20000000800 */
[----:B------:R5:W-:Y:S06]  /*5bb0*/  MEMBAR.ALL.CTA ;  /* 0x0000000000007992 */ /* 0x000bec0000008000 */
[----:B-----5:R-:W5:Y:S01]  /*5bc0*/  FENCE.VIEW.ASYNC.S ;  /* 0x00000000000073c6 */ /* 0x020f620000000000 */
[----:B------:R-:W-:Y:S01]  /*5bd0*/  SEL R90, R90, RZ, P1 ;  /* 0x000000ff5a5a7207 */ /* 0x000fe20000800000 */
[----:B-----5:R5:W-:Y:S02]  /*5be0*/  SYNCS.ARRIVE.TRANS64.RED.A1T0 RZ, [R0+URZ], RZ ;  /* 0x000000ff00ff79a7 */ /* 0x020be400081004ff */
[----:B-----5:R-:W-:Y:S04]  /*5bf0*/  SEL R0, RZ, 0x1, P1 ;  /* 0x00000001ff007807 */ /* 0x020fe80000800000 */
[----:B--2---:R-:W-:Y:S02]  /*5c00*/  LOP3.LUT R89, R89, R0, RZ, 0x3c, !PT ;  /* 0x0000000059597212 */ /* 0x004fe400078e3cff */
.L_x_93:
[----:B------:R-:W-:Y:S05]  /*5c10*/  BSYNC B1 ;  /* 0x0000000000017941 */ /* 0x000fea0003800000 */
.L_x_92:
[----:B------:R-:W-:Y:S04]  /*5c20*/  SHF.R.U32.HI R0, RZ, 0x15, R39 ;  /* 0x00000015ff007819 */ /* 0x000fe80000011627 */
[----:B------:R-:W-:Y:S01]  /*5c30*/  LOP3.LUT P1, RZ, R0, 0x3, R85, 0x48, !PT ;  /* 0x0000000300ff7812 */ /* 0x000fe20007824855 */
[----:B------:R-:W-:Y:S01]  /*5c40*/  @!UPT UIADD3 URZ, UPT, UPT, URZ, URZ, URZ ;  /* 0x000000fffffff290 */ /* 0x000fe2000fffe0ff */
[----:B----4-:R-:W-:Y:S11]  /*5c50*/  @P0 BRA `(.L_x_97) ;  /* 0x0000000000080947 */ /* 0x010ff60003800000 */
[----:B------:R-:W2:Y:S02]  /*5c60*/  SYNCS.PHASECHK.TRANS64.TRYWAIT P0, [R100+URZ+0x80], R3 ;  /* 0x00008003640075a7 */ /* 0x000ea400080011ff */
[----:B--2---:R-:W-:Y:S05]  /*5c70*/  @!P0 BRA `(.L_x_98) ;  /* 0x00000020008c8947 */ /* 0x004fea0003800000 */
.L_x_97:
[----:B------:R-:W-:Y:S05]  /*5c80*/  @!P1 BRA `(.L_x_99) ;  /* 0x0000000000409947 */ /* 0x000fea0003800000 */
[----:B------:R-:W4:Y:S01]  /*5c90*/  LDCU.64 UR8, c[0x4][0x70] ;  /* 0x01000e00ff0877ac */ /* 0x000f220008000a00 */
[----:B--2---:R-:W-:Y:S01]  /*5ca0*/  MOV R3, 0x0 ;  /* 0x0000000000037802 */ /* 0x004fe20000000f00 */
[----:B------:R-:W-:Y:S02]  /*5cb0*/  HFMA2 R12, -RZ, RZ, 0, 5.9604644775390625e-08 ;  /* 0x00000001ff0c7431 */ /* 0x000fe400000001ff */
[----:B------:R-:W-:Y:S02]  /*5cc0*/  IMAD.MOV.U32 R8, RZ, RZ, 0x192 ;  /* 0x00000192ff087424 */ /* 0x000fe400078e00ff */
[----:B------:R-:W-:Y:S01]  /*5cd0*/  IMAD.MOV.U32 R13, RZ, RZ, RZ ;  /* 0x000000ffff0d7224 */ /* 0x000fe200078e00ff */
[----:B------:R-:W2:Y:S01]  /*5ce0*/  LDCU.64 UR6, c[0x4][0x78] ;  /* 0x01000f00ff0677ac */ /* 0x000ea20008000a00 */
[----:B------:R-:W3:Y:S01]  /*5cf0*/  LDC.64 R2, c[0x4][R3] ;  /* 0x0100000003027b82 */ /* 0x000ee20000000a00 */
[----:B------:R-:W5:Y:S01]  /*5d00*/  LDCU.64 UR4, c[0x4][0x10] ;  /* 0x01000200ff0477ac */ /* 0x000f620008000a00 */
[----:B----4-:R-:W-:Y:S01]  /*5d10*/  MOV R5, UR9 ;  /* 0x0000000900057c02 */ /* 0x010fe20008000f00 */
[----:B-1----:R-:W-:Y:S01]  /*5d20*/  IMAD.U32 R4, RZ, RZ, UR8 ;  /* 0x00000008ff047e24 */ /* 0x002fe2000f8e00ff */
[----:B--2---:R-:W-:Y:S01]  /*5d30*/  MOV R7, UR7 ;  /* 0x0000000700077c02 */ /* 0x004fe20008000f00 */
[----:B------:R-:W-:Y:S01]  /*5d40*/  IMAD.U32 R6, RZ, RZ, UR6 ;  /* 0x00000006ff067e24 */ /* 0x000fe2000f8e00ff */
[----:B-----5:R-:W-:Y:S01]  /*5d50*/  MOV R11, UR5 ;  /* 0x00000005000b7c02 */ /* 0x020fe20008000f00 */
[----:B------:R-:W-:Y:S02]  /*5d60*/  IMAD.U32 R10, RZ, RZ, UR4 ;  /* 0x00000004ff0a7e24 */ /* 0x000fe4000f8e00ff */
[----:B------:R-:W-:Y:S07]  /*5d70*/  LEPC R20, `(.L_x_99) ;  /* 0x000000001014794e */ /* 0x000fee0000000000 */
[----:B---3--:R-:W-:Y:S05]  /*5d80*/  CALL.ABS.NOINC R2 ;  /* 0x0000000002007343 */ /* 0x008fea0003c00000 */
.L_x_99:
[-C--:B------:R-:W-:Y:S01]  /*5d90*/  F2FP.F16.E5M2.UNPACK_B R42, R72.reuse ;  /* 0x00000048ff2a723e */ /* 0x080fe200020004ff */
[----:B------:R-:W-:Y:S05]  /*5da0*/  WARPSYNC.ALL ;  /* 0x0000000000007948 */ /* 0x000fea0003800000 */
[----:B------:R-:W-:Y:S01]  /*5db0*/  R2UR UR4, R39 ;  /* 0x00000000270472ca */ /* 0x000fe200000e0000 */
[--C-:B------:R-:W-:Y:S01]  /*5dc0*/  HADD2.F32 R40, -RZ, R42.reuse.H0_H0 ;  /* 0x2000002aff287230 */ /* 0x100fe20000004100 */
[----:B------:R-:W-:Y:S01]  /*5dd0*/  F2FP.F16.E5M2.UNPACK_B R43, R72.H1 ;  /* 0x00000048ff2b723e */ /* 0x000fe200030004ff */
[----:B------:R-:W-:Y:S01]  /*5de0*/  HADD2.F32 R42, -RZ, R42.H1_H1 ;  /* 0x3000002aff2a7230 */ /* 0x000fe20000004100 */
[-C--:B------:R-:W-:Y:S01]  /*5df0*/  F2FP.F16.E5M2.UNPACK_B R45, R73.reuse ;  /* 0x00000049ff2d723e */ /* 0x080fe200020004ff */
[----:B------:R-:W-:Y:S01]  /*5e00*/  BSSY.RECONVERGENT B0, `(.L_x_100) ;  /* 0x0000099000007945 */ /* 0x000fe20003800200 */
[----:B------:R-:W-:Y:S01]  /*5e10*/  F2FP.F16.E5M2.UNPACK_B R47, R73.H1 ;  /* 0x00000049ff2f723e */ /* 0x000fe200030004ff */
[--C-:B------:R-:W-:Y:S01]  /*5e20*/  HADD2.F32 R44, -RZ, R43.reuse.H0_H0 ;  /* 0x2000002bff2c7230 */ /* 0x100fe20000004100 */
[-C--:B------:R-:W-:Y:S01]  /*5e30*/  F2FP.F16.E5M2.UNPACK_B R49, R74.reuse ;  /* 0x0000004aff31723e */ /* 0x080fe200020004ff */
[----:B------:R-:W-:Y:S01]  /*5e40*/  HADD2.F32 R46, -RZ, R43.H1_H1 ;  /* 0x3000002bff2e7230 */ /* 0x000fe20000004100 */
[----:B------:R-:W-:Y:S01]  /*5e50*/  F2FP.F16.E5M2.UNPACK_B R51, R74.H1 ;  /* 0x0000004aff33723e */ /* 0x000fe200030004ff */
[--C-:B------:R-:W-:Y:S01]  /*5e60*/  HADD2.F32 R43, -RZ, R45.reuse.H0_H0 ;  /* 0x2000002dff2b7230 */ /* 0x100fe20000004100 */
[-C--:B------:R-:W-:Y:S01]  /*5e70*/  F2FP.F16.E5M2.UNPACK_B R53, R75.reuse ;  /* 0x0000004bff35723e */ /* 0x080fe200020004ff */
[----:B-1----:R-:W-:Y:S01]  /*5e80*/  LDTM.16dp32bit_t0_t15.x32 R4, tmem[UR4] ;  /* 0x00000004000479ee */ /* 0x002fe20008a80000 */
[----:B------:R-:W3:Y:S01]  /*5e90*/  LDTM.16dp32bit_t16_t31.x32 R4, tmem[UR4+0x20] ;  /* 0x00002004000479ee */ /* 0x000ee20008aa0000 */
[----:B------:R-:W-:Y:S01]  /*5ea0*/  ISETP.NE.AND P6, PT, R96, RZ, PT ;  /* 0x000000ff6000720c */ /* 0x000fe20003fc5270 */
[----:B------:R-:W-:Y:S01]  /*5eb0*/  HADD2.F32 R48, -RZ, R45.H1_H1 ;  /* 0x3000002dff307230 */ /* 0x000fe20000004100 */
[----:B------:R-:W-:Y:S01]  /*5ec0*/  IADD3 R109, PT, PT, R71, UR44, RZ ;  /* 0x0000002c476d7c10 */ /* 0x000fe2000fffe0ff */
[----:B------:R-:W-:Y:S01]  /*5ed0*/  HADD2.F32 R52, -RZ, R49.H1_H1 ;  /* 0x30000031ff347230 */ /* 0x000fe20000004100 */
[----:B------:R-:W-:Y:S01]  /*5ee0*/  SHF.L.U32 R108, R88, 0x4, RZ ;  /* 0x00000004586c7819 */ /* 0x000fe200000006ff */
[----:B------:R-:W-:Y:S01]  /*5ef0*/  HADD2.F32 R56, -RZ, R53.H1_H1 ;  /* 0x30000035ff387230 */ /* 0x000fe20000004100 */
[----:B------:R-:W-:Y:S01]  /*5f00*/  F2FP.F16.E5M2.UNPACK_B R55, R75.H1 ;  /* 0x0000004bff37723e */ /* 0x000fe200030004ff */
[--C-:B------:R-:W-:Y:S01]  /*5f10*/  HADD2.F32 R45, -RZ, R47.reuse.H0_H0 ;  /* 0x2000002fff2d7230 */ /* 0x100fe20000004100 */
[----:B------:R-:W-:Y:S01]  /*5f20*/  IADD3 R101, PT, PT, R109, R108, RZ ;  /* 0x0000006c6d657210 */ /* 0x000fe20007ffe0ff */
[----:B------:R-:W-:Y:S01]  /*5f30*/  HADD2.F32 R50, -RZ, R47.H1_H1 ;  /* 0x3000002fff327230 */ /* 0x000fe20000004100 */
[-C--:B------:R-:W-:Y:S01]  /*5f40*/  F2FP.F16.E5M2.UNPACK_B R57, R76.reuse ;  /* 0x0000004cff39723e */ /* 0x080fe200020004ff */
[----:B------:R-:W-:Y:S01]  /*5f50*/  HADD2.F32 R47, -RZ, R49.H0_H0 ;  /* 0x20000031ff2f7230 */ /* 0x000fe20000004100 */
[----:B------:R-:W-:Y:S01]  /*5f60*/  F2FP.F16.E5M2.UNPACK_B R59, R76.H1 ;  /* 0x0000004cff3b723e */ /* 0x000fe200030004ff */
[----:B------:R-:W-:Y:S01]  /*5f70*/  HADD2.F32 R49, -RZ, R51.H0_H0 ;  /* 0x20000033ff317230 */ /* 0x000fe20000004100 */
[-C--:B------:R-:W-:Y:S01]  /*5f80*/  F2FP.F16.E5M2.UNPACK_B R61, R77.reuse ;  /* 0x0000004dff3d723e */ /* 0x080fe200020004ff */
[----:B------:R-:W-:Y:S01]  /*5f90*/  HADD2.F32 R60, -RZ, R57.H1_H1 ;  /* 0x30000039ff3c7230 */ /* 0x000fe20000004100 */
[----:B------:R-:W-:Y:S01]  /*5fa0*/  F2FP.F16.E5M2.UNPACK_B R63, R77.H1 ;  /* 0x0000004dff3f723e */ /* 0x000fe200030004ff */
[----:B------:R-:W-:Y:S01]  /*5fb0*/  HADD2.F32 R54, -RZ, R51.H1_H1 ;  /* 0x30000033ff367230 */ /* 0x000fe20000004100 */
[-C--:B------:R-:W-:Y:S01]  /*5fc0*/  F2FP.F16.E5M2.UNPACK_B R65, R78.reuse ;  /* 0x0000004eff41723e */ /* 0x080fe200020004ff */
[----:B------:R-:W-:Y:S01]  /*5fd0*/  HADD2.F32 R51, -RZ, R53.H0_H0 ;  /* 0x20000035ff337230 */ /* 0x000fe20000004100 */
[----:B------:R-:W-:Y:S01]  /*5fe0*/  F2FP.F16.E5M2.UNPACK_B R67, R78.H1 ;  /* 0x0000004eff43723e */ /* 0x000fe200030004ff */
[----:B------:R-:W-:Y:S01]  /*5ff0*/  HADD2.F32 R64, -RZ, R61.H1_H1 ;  /* 0x3000003dff407230 */ /* 0x000fe20000004100 */
[----:B------:R-:W-:Y:S01]  /*6000*/  ISETP.NE.AND P0, PT, R95, RZ, PT ;  /* 0x000000ff5f00720c */ /* 0x000fe20003f05270 */
[C---:B---3--:R-:W-:Y:S01]  /*6010*/  FMUL R0, R38.reuse, R4 ;  /* 0x0000000426007220 */ /* 0x048fe20000400000 */
[C---:B------:R-:W-:Y:S01]  /*6020*/  FMUL R2, R38.reuse, R5 ;  /* 0x0000000526027220 */ /* 0x040fe20000400000 */
[C---:B------:R-:W-:Y:S01]  /*6030*/  FMUL R4, R38.reuse, R8 ;  /* 0x0000000826047220 */ /* 0x040fe20000400000 */
[C---:B------:R-:W-:Y:S01]  /*6040*/  FMUL R5, R38.reuse, R9 ;  /* 0x0000000926057220 */ /* 0x040fe20000400000 */
[C---:B------:R-:W-:Y:S01]  /*6050*/  FFMA R0, R41.reuse, R40, R0 ;  /* 0x0000002829007223 */ /* 0x040fe20000000000 */
[C---:B------:R-:W-:Y:S01]  /*6060*/  FFMA R2, R41.reuse, R42, R2 ;  /* 0x0000002a29027223 */ /* 0x040fe20000000002 */
[C---:B------:R-:W-:Y:S01]  /*6070*/  FMUL R8, R38.reuse, R12 ;  /* 0x0000000c26087220 */ /* 0x040fe20000400000 */
[C---:B------:R-:W-:Y:S01]  /*6080*/  FMUL R9, R38.reuse, R13 ;  /* 0x0000000d26097220 */ /* 0x040fe20000400000 */
[C---:B------:R-:W-:Y:S01]  /*6090*/  FMUL R12, R38.reuse, R16 ;  /* 0x00000010260c7220 */ /* 0x040fe20000400000 */
[C---:B------:R-:W-:Y:S01]  /*60a0*/  FMUL R13, R38.reuse, R17 ;  /* 0x00000011260d7220 */ /* 0x040fe20000400000 */
[C---:B------:R-:W-:Y:S01]  /*60b0*/  FMUL R16, R38.reuse, R20 ;  /* 0x0000001426107220 */ /* 0x040fe20000400000 */
[C---:B------:R-:W-:Y:S01]  /*60c0*/  FMUL R17, R38.reuse, R21 ;  /* 0x0000001526117220 */ /* 0x040fe20000400000 */
[C---:B------:R-:W-:Y:S01]  /*60d0*/  FMUL R20, R38.reuse, R24 ;  /* 0x0000001826147220 */ /* 0x040fe20000400000 */
[C---:B------:R-:W-:Y:S01]  /*60e0*/  FMUL R21, R38.reuse, R25 ;  /* 0x0000001926157220 */ /* 0x040fe20000400000 */
[----:B------:R-:W-:Y:S02]  /*60f0*/  HADD2.F32 R68, -RZ, R65.H1_H1 ;  /* 0x30000041ff447230 */ /* 0x000fe40000004100 */
[C---:B------:R-:W-:Y:S01]  /*6100*/  FMUL R24, R38.reuse, R28 ;  /* 0x0000001c26187220 */ /* 0x040fe20000400000 */
[C---:B------:R-:W-:Y:S01]  /*6110*/  FMUL R25, R38.reuse, R29 ;  /* 0x0000001d26197220 */ /* 0x040fe20000400000 */
[C---:B------:R-:W-:Y:S01]  /*6120*/  FMUL R28, R38.reuse, R32 ;  /* 0x00000020261c7220 */ /* 0x040fe20000400000 */
[C---:B------:R-:W-:Y:S01]  /*6130*/  FMUL R29, R38.reuse, R33 ;  /* 0x00000021261d7220 */ /* 0x040fe20000400000 */
[C---:B--2---:R-:W-:Y:S01]  /*6140*/  FMUL R3, R38.reuse, R6 ;  /* 0x0000000626037220 */ /* 0x044fe20000400000 */
[C---:B------:R-:W-:Y:S01]  /*6150*/  FMUL R7, R38.reuse, R7 ;  /* 0x0000000726077220 */ /* 0x040fe20000400000 */
[C---:B------:R-:W-:Y:S01]  /*6160*/  FMUL R6, R38.reuse, R10 ;  /* 0x0000000a26067220 */ /* 0x040fe20000400000 */
[C---:B------:R-:W-:Y:S01]  /*6170*/  FMUL R11, R38.reuse, R11 ;  /* 0x0000000b260b7220 */ /* 0x040fe20000400000 */
[C---:B------:R-:W-:Y:S01]  /*6180*/  FFMA R3, R41.reuse, R44, R3 ;  /* 0x0000002c29037223 */ /* 0x040fe20000000003 */
[C---:B------:R-:W-:Y:S01]  /*6190*/  FFMA R7, R41.reuse, R46, R7 ;  /* 0x0000002e29077223 */ /* 0x040fe20000000007 */
[C---:B------:R-:W-:Y:S01]  /*61a0*/  FFMA R4, R41.reuse, R43, R4 ;  /* 0x0000002b29047223 */ /* 0x040fe20000000004 */
[----:B------:R-:W-:Y:S01]  /*61b0*/  F2FP.F16.E5M2.UNPACK_B R40, R79 ;  /* 0x0000004fff28723e */ /* 0x000fe200020004ff */
[C---:B------:R-:W-:Y:S01]  /*61c0*/  FFMA R5, R41.reuse, R48, R5 ;  /* 0x0000003029057223 */ /* 0x040fe20000000005 */
[C---:B------:R-:W-:Y:S01]  /*61d0*/  FFMA R6, R41.reuse, R45, R6 ;  /* 0x0000002d29067223 */ /* 0x040fe20000000006 */
[----:B------:R-:W-:Y:S01]  /*61e0*/  F2FP.F16.E5M2.UNPACK_B R42, R79.H1 ;  /* 0x0000004fff2a723e */ /* 0x000fe200030004ff */
[C---:B------:R-:W-:Y:S01]  /*61f0*/  FFMA R11, R41.reuse, R50, R11 ;  /* 0x00000032290b7223 */ /* 0x040fe2000000000b */
[----:B------:R-:W-:Y:S01]  /*6200*/  FFMA R8, R41, R47, R8 ;  /* 0x0000002f29087223 */ /* 0x000fe20000000008 */
[----:B------:R-:W-:Y:S01]  /*6210*/  F2FP.SATFINITE.E5M2.F32.PACK_AB_MERGE_C R97, R7, R3, RZ ;  /* 0x000000030761723e */ /* 0x000fe200048060ff */
[C---:B------:R-:W-:Y:S01]  /*6220*/  FFMA R9, R41.reuse, R52, R9 ;  /* 0x0000003429097223 */ /* 0x040fe20000000009 */
[----:B------:R-:W-:Y:S01]  /*6230*/  FMUL R10, R38, R14 ;  /* 0x0000000e260a7220 */ /* 0x000fe20000400000 */
[----:B------:R-:W-:Y:S01]  /*6240*/  LEA R109, R90, UR44, 0x3 ;  /* 0x0000002c5a6d7c11 */ /* 0x000fe2000f8e18ff */
[----:B------:R-:W-:Y:S01]  /*6250*/  FMUL R15, R38, R15 ;  /* 0x0000000f260f7220 */ /* 0x000fe20000400000 */
[--C-:B------:R-:W-:Y:S01]  /*6260*/  HADD2.F32 R53, -RZ, R55.reuse.H0_H0 ;  /* 0x20000037ff357230 */ /* 0x100fe20000004100 */
[----:B------:R-:W-:Y:S01]  /*6270*/  F2FP.SATFINITE.E5M2.F32.PACK_AB_MERGE_C R96, R2, R0, R97 ;  /* 0x000000000260723e */ /* 0x000fe20004806061 */
[----:B------:R-:W-:Y:S01]  /*6280*/  FFMA R10, R41, R49, R10 ;  /* 0x00000031290a7223 */ /* 0x000fe2000000000a */
[----:B------:R-:W-:Y:S01]  /*6290*/  F2FP.SATFINITE.E5M2.F32.PACK_AB_MERGE_C R97, R11, R6, RZ ;  /* 0x000000060b61723e */ /* 0x000fe200048060ff */
[C---:B------:R-:W-:Y:S01]  /*62a0*/  FFMA R15, R41.reuse, R54, R15 ;  /* 0x00000036290f7223 */ /* 0x040fe2000000000f */
[C---:B------:R-:W-:Y:S01]  /*62b0*/  FFMA R12, R41.reuse, R51, R12 ;  /* 0x00000033290c7223 */ /* 0x040fe2000000000c */
[----:B------:R-:W-:Y:S01]  /*62c0*/  FFMA R13, R41, R56, R13 ;  /* 0x00000038290d7223 */ /* 0x000fe2000000000d */
[----:B------:R-:W-:Y:S01]  /*62d0*/  F2FP.SATFINITE.E5M2.F32.PACK_AB_MERGE_C R97, R5, R4, R97 ;  /* 0x000000040561723e */ /* 0x000fe20004806061 */
[----:B------:R-:W-:Y:S01]  /*62e0*/  HADD2.F32 R58, -RZ, R55.H1_H1 ;  /* 0x30000037ff3a7230 */ /* 0x000fe20000004100 */
[----:B------:R-:W-:Y:S01]  /*62f0*/  F2FP.SATFINITE.E5M2.F32.PACK_AB_MERGE_C R98, R15, R10, RZ ;  /* 0x0000000a0f62723e */ /* 0x000fe200048060ff */
[----:B------:R-:W-:Y:S02]  /*6300*/  HADD2.F32 R55, -RZ, R57.H0_H0 ;  /* 0x20000039ff377230 */ /* 0x000fe40000004100 */
[C---:B------:R-:W-:Y:S01]  /*6310*/  FMUL R14, R38.reuse, R18 ;  /* 0x00000012260e7220 */ /* 0x040fe20000400000 */
[C---:B------:R-:W-:Y:S01]  /*6320*/  FMUL R19, R38.reuse, R19 ;  /* 0x0000001326137220 */ /* 0x040fe20000400000 */
[--C-:B------:R-:W-:Y:S02]  /*6330*/  HADD2.F32 R57, -RZ, R59.reuse.H0_H0 ;  /* 0x2000003bff397230 */ /* 0x100fe40000004100 */
[C---:B------:R-:W-:Y:S01]  /*6340*/  FMUL R18, R38.reuse, R22 ;  /* 0x0000001626127220 */ /* 0x040fe20000400000 */
[C---:B------:R-:W-:Y:S01]  /*6350*/  FFMA R14, R41.reuse, R53, R14 ;  /* 0x00000035290e7223 */ /* 0x040fe2000000000e */
[----:B------:R-:W-:Y:S02]  /*6360*/  HADD2.F32 R62, -RZ, R59.H1_H1 ;  /* 0x3000003bff3e7230 */ /* 0x000fe40000004100 */
[C---:B------:R-:W-:Y:S01]  /*6370*/  FFMA R19, R41.reuse, R58, R19 ;  /* 0x0000003a29137223 */ /* 0x040fe20000000013 */
[----:B------:R-:W-:Y:S02]  /*6380*/  HADD2.F32 R59, -RZ, R61.H0_H0 ;  /* 0x2000003dff3b7230 */ /* 0x000fe40000004100 */
[C---:B------:R-:W-:Y:S01]  /*6390*/  FMUL R23, R38.reuse, R23 ;  /* 0x0000001726177220 */ /* 0x040fe20000400000 */
[C---:B------:R-:W-:Y:S01]  /*63a0*/  FFMA R16, R41.reuse, R55, R16 ;  /* 0x0000003729107223 */ /* 0x040fe20000000010 */
[C---:B------:R-:W-:Y:S01]  /*63b0*/  FFMA R17, R41.reuse, R60, R17 ;  /* 0x0000003c29117223 */ /* 0x040fe20000000011 */
[--C-:B------:R-:W-:Y:S02]  /*63c0*/  HADD2.F32 R61, -RZ, R63.reuse.H0_H0 ;  /* 0x2000003fff3d7230 */ /* 0x100fe40000004100 */
[C---:B------:R-:W-:Y:S01]  /*63d0*/  FFMA R18, R41.reuse, R57, R18 ;  /* 0x0000003929127223 */ /* 0x040fe20000000012 */
[----:B------:R-:W-:Y:S02]  /*63e0*/  HADD2.F32 R66, -RZ, R63.H1_H1 ;  /* 0x3000003fff427230 */ /* 0x000fe40000004100 */
[C---:B------:R-:W-:Y:S01]  /*63f0*/  FMUL R22, R38.reuse, R26 ;  /* 0x0000001a26167220 */ /* 0x040fe20000400000 */
[----:B------:R-:W-:Y:S02]  /*6400*/  HADD2.F32 R63, -RZ, R65.H0_H0 ;  /* 0x20000041ff3f7230 */ /* 0x000fe40000004100 */
[C---:B------:R-:W-:Y:S01]  /*6410*/  FFMA R23, R41.reuse, R62, R23 ;  /* 0x0000003e29177223 */ /* 0x040fe20000000017 */
[C---:B------:R-:W-:Y:S01]  /*6420*/  FMUL R27, R38.reuse, R27 ;  /* 0x0000001b261b7220 */ /* 0x040fe20000400000 */
[C---:B------:R-:W-:Y:S01]  /*6430*/  FFMA R20, R41.reuse, R59, R20 ;  /* 0x0000003b29147223 */ /* 0x040fe20000000014 */
[C---:B------:R-:W-:Y:S01]  /*6440*/  FFMA R21, R41.reuse, R64, R21 ;  /* 0x0000004029157223 */ /* 0x040fe20000000015 */
[--C-:B------:R-:W-:Y:S02]  /*6450*/  HADD2.F32 R65, -RZ, R67.reuse.H0_H0 ;  /* 0x20000043ff417230 */ /* 0x100fe40000004100 */
[C---:B------:R-:W-:Y:S01]  /*6460*/  FFMA R22, R41.reuse, R61, R22 ;  /* 0x0000003d29167223 */ /* 0x040fe20000000016 */
[----:B------:R-:W-:Y:S02]  /*6470*/  HADD2.F32 R70, -RZ, R67.H1_H1 ;  /* 0x30000043ff467230 */ /* 0x000fe40000004100 */
[C---:B------:R-:W-:Y:S01]  /*6480*/  FMUL R26, R38.reuse, R30 ;  /* 0x0000001e261a7220 */ /* 0x040fe20000400000 */
[--C-:B------:R-:W-:Y:S02]  /*6490*/  HADD2.F32 R67, -RZ, R40.reuse.H0_H0 ;  /* 0x20000028ff437230 */ /* 0x100fe40000004100 */
[C---:B------:R-:W-:Y:S01]  /*64a0*/  FFMA R27, R41.reuse, R66, R27 ;  /* 0x00000042291b7223 */ /* 0x040fe2000000001b */
[C---:B------:R-:W-:Y:S01]  /*64b0*/  FMUL R31, R38.reuse, R31 ;  /* 0x0000001f261f7220 */ /* 0x040fe20000400000 */
[C---:B------:R-:W-:Y:S01]  /*64c0*/  FFMA R24, R41.reuse, R63, R24 ;  /* 0x0000003f29187223 */ /* 0x040fe20000000018 */
[----:B------:R-:W-:Y:S02]  /*64d0*/  HADD2.F32 R40, -RZ, R40.H1_H1 ;  /* 0x30000028ff287230 */ /* 0x000fe40000004100 */
[C---:B------:R-:W-:Y:S01]  /*64e0*/  FFMA R25, R41.reuse, R68, R25 ;  /* 0x0000004429197223 */ /* 0x040fe20000000019 */
[--C-:B------:R-:W-:Y:S02]  /*64f0*/  HADD2.F32 R69, -RZ, R42.reuse.H0_H0 ;  /* 0x2000002aff457230 */ /* 0x100fe40000004100 */
[C---:B------:R-:W-:Y:S01]  /*6500*/  FFMA R26, R41.reuse, R65, R26 ;  /* 0x00000041291a7223 */ /* 0x040fe2000000001a */
[----:B------:R-:W-:Y:S02]  /*6510*/  HADD2.F32 R42, -RZ, R42.H1_H1 ;  /* 0x3000002aff2a7230 */ /* 0x000fe40000004100 */
[C---:B------:R-:W-:Y:S01]  /*6520*/  FMUL R30, R38.reuse, R34 ;  /* 0x00000022261e7220 */ /* 0x040fe20000400000 */
[----:B------:R-:W-:Y:S01]  /*6530*/  FFMA R31, R41, R70, R31 ;  /* 0x00000046291f7223 */ /* 0x000fe2000000001f */
[----:B------:R-:W-:Y:S01]  /*6540*/  FMUL R35, R38, R35 ;  /* 0x0000002326237220 */ /* 0x000fe20000400000 */
[----:B------:R-:W-:Y:S01]  /*6550*/  F2FP.SATFINITE.E5M2.F32.PACK_AB_MERGE_C R99, R19, R14, RZ ;  /* 0x0000000e1363723e */ /* 0x000fe200048060ff */
[C---:B------:R-:W-:Y:S01]  /*6560*/  FFMA R28, R41.reuse, R67, R28 ;  /* 0x00000043291c7223 */ /* 0x040fe2000000001c */
[C---:B------:R-:W-:Y:S01]  /*6570*/  FFMA R29, R41.reuse, R40, R29 ;  /* 0x00000028291d7223 */ /* 0x040fe2000000001d */
[C---:B------:R-:W-:Y:S01]  /*6580*/  FFMA R30, R41.reuse, R69, R30 ;  /* 0x00000045291e7223 */ /* 0x040fe2000000001e */
[----:B------:R-:W-:Y:S01]  /*6590*/  FFMA R35, R41, R42, R35 ;  /* 0x0000002a29237223 */ /* 0x000fe20000000023 */
[----:B------:R-:W-:Y:S02]  /*65a0*/  F2FP.SATFINITE.E5M2.F32.PACK_AB_MERGE_C R98, R9, R8, R98 ;  /* 0x000000080962723e */ /* 0x000fe40004806062 */
[----:B------:R-:W-:Y:S02]  /*65b0*/  F2FP.SATFINITE.E5M2.F32.PACK_AB_MERGE_C R99, R13, R12, R99 ;  /* 0x0000000c0d63723e */ /* 0x000fe40004806063 */
[----:B------:R-:W-:Y:S02]  /*65c0*/  F2FP.SATFINITE.E5M2.F32.PACK_AB_MERGE_C R104, R23, R18, RZ ;  /* 0x000000121768723e */ /* 0x000fe400048060ff */
[----:B------:R-:W-:Y:S01]  /*65d0*/  F2FP.SATFINITE.E5M2.F32.PACK_AB_MERGE_C R105, R27, R22, RZ ;  /* 0x000000161b69723e */ /* 0x000fe200048060ff */
[----:B------:R1:W-:Y:S01]  /*65e0*/  STS.128 [R71+UR44+0x2200], R96 ;  /* 0x0022006047007988 */ /* 0x0003e20008000c2c */
[----:B------:R-:W-:Y:S02]  /*65f0*/  F2FP.SATFINITE.E5M2.F32.PACK_AB_MERGE_C R110, R31, R26, RZ ;  /* 0x0000001a1f6e723e */ /* 0x000fe400048060ff */
[----:B------:R-:W-:Y:S02]  /*6600*/  F2FP.SATFINITE.E5M2.F32.PACK_AB_MERGE_C R111, R35, R30, RZ ;  /* 0x0000001e236f723e */ /* 0x000fe400048060ff */
[----:B------:R-:W-:Y:S02]  /*6610*/  F2FP.SATFINITE.E5M2.F32.PACK_AB_MERGE_C R104, R17, R16, R104 ;  /* 0x000000101168723e */ /* 0x000fe40004806068 */
[----:B------:R-:W-:Y:S02]  /*6620*/  F2FP.SATFINITE.E5M2.F32.PACK_AB_MERGE_C R105, R21, R20, R105 ;  /* 0x000000141569723e */ /* 0x000fe40004806069 */
[----:B------:R-:W-:Y:S02]  /*6630*/  F2FP.SATFINITE.E5M2.F32.PACK_AB_MERGE_C R106, R25, R24, R110 ;  /* 0x00000018196a723e */ /* 0x000fe4000480606e */
[----:B------:R-:W-:Y:S02]  /*6640*/  F2FP.SATFINITE.E5M2.F32.PACK_AB_MERGE_C R107, R29, R28, R111 ;  /* 0x0000001c1d6b723e */ /* 0x000fe4000480606f */
[----:B------:R-:W-:Y:S03]  /*6650*/  @P6 SHF.L.U32 R110, R89, 0x1f, RZ ;  /* 0x0000001f596e6819 */ /* 0x000fe600000006ff */
[----:B------:R1:W-:Y:S01]  /*6660*/  STS.128 [R101+0x2210], R104 ;  /* 0x0022106865007388 */ /* 0x0003e20000000c00 */
[----:B------:R-:W-:Y:S01]  /*6670*/  @!PT LDS RZ, [RZ] ;  /* 0x00000000fffff984 */ /* 0x000fe20000000800 */
[----:B------:R-:W-:Y:S01]  /*6680*/  @!PT LDS RZ, [RZ] ;  /* 0x00000000fffff984 */ /* 0x000fe20000000800 */
[----:B------:R-:W-:Y:S01]  /*6690*/  @!PT LDS RZ, [RZ] ;  /* 0x00000000fffff984 */ /* 0x000fe20000000800 */
[----:B------:R-:W-:Y:S01]  /*66a0*/  @!PT LDS RZ, [RZ] ;  /* 0x00000000fffff984 */ /* 0x000fe20000000800 */
[----:B------:R2:W-:Y:S07]  /*66b0*/  MEMBAR.ALL.CTA ;  /* 0x0000000000007992 */ /* 0x0005ee0000008000 */
[----:B--2---:R-:W2:Y:S02]  /*66c0*/  FENCE.VIEW.ASYNC.S ;  /* 0x00000000000073c6 */ /* 0x004ea40000000000 */
[----:B--2---:R-:W-:Y:S06]  /*66d0*/  BAR.SYNC.DEFER_BLOCKING 0x1, 0x80 ;  /* 0x0042000000007b1d */ /* 0x004fec0000010000 */
[----:B------:R-:W-:Y:S05]  /*66e0*/  @P0 BRA `(.L_x_101) ;  /* 0x0000000000280947 */ /* 0x000fea0003800000 */
[----:B------:R-:W2:Y:S01]  /*66f0*/  LDCU.64 UR6, c[0x0][0x348] ;  /* 0x00006900ff0677ac */ /* 0x000ea20008000a00 */
[----:B------:R-:W-:Y:S01]  /*6700*/  UIADD3 UR4, UPT, UPT, UR44, 0x2200, URZ ;  /* 0x000022002c047890 */ /* 0x000fe2000fffe0ff */
[----:B------:R-:W-:Y:S05]  /*6710*/  UMOV UR51, UR36 ;  /* 0x0000002400337c82 */ /* 0x000fea0008000000 */
[----:B------:R-:W-:Y:S04]  /*6720*/  MOV R94, UR4 ;  /* 0x00000004005e7c02 */ /* 0x000fe80008000f00 */
[----:B------:R-:W-:Y:S01]  /*6730*/  R2UR UR48, R94 ;  /* 0x000000005e3072ca */ /* 0x000fe200000e0000 */
[----:B--2---:R-:W-:Y:S04]  /*6740*/  UIADD3 UR4, UP0, UPT, UR6, 0x680, URZ ;  /* 0x0000068006047890 */ /* 0x004fe8000ff1e0ff */
[----:B------:R-:W-:Y:S09]  /*6750*/  UIADD3.X UR5, UPT, UPT, URZ, UR7, URZ, UP0, !UPT ;  /* 0x00000007ff057290 */ /* 0x000ff200087fe4ff */
[----:B------:R2:W-:Y:S01]  /*6760*/  UTMASTG.3D [UR48], [UR4] ;  /* 0x00000030040073b5 */ /* 0x0005e20008010000 */
[----:B------:R0:W-:Y:S01]  /*6770*/  UTMACMDFLUSH ;  /* 0x00000000000079b7 */ /* 0x0001e20000000000 */
[----:B--2---:R-:W-:Y:S04]  /*6780*/  DEPBAR.LE SB0, 0x1 ;  /* 0x000080400000791a */ /* 0x004fe80000000000 */
.L_x_101:
[----:B------:R-:W-:Y:S05]  /*6790*/  BSYNC.RECONVERGENT B0 ;  /* 0x0000000000007941 */ /* 0x000fea0003800200 */
.L_x_100:
[----:B------:R-:W-:Y:S06]  /*67a0*/  BAR.SYNC.DEFER_BLOCKING 0x1, 0x80 ;  /* 0x0042000000007b1d */ /* 0x000fec0000010000 */
[----:B------:R-:W2:Y:S01]  /*67b0*/  @P6 SYNCS.PHASECHK.TRANS64.TRYWAIT P0, [R109+URZ+0x30], R110 ;  /* 0x0000306e6d0065a7 */ /* 0x000ea200080011ff */
[----:B------:R-:W-:Y:S01]  /*67c0*/  BSSY B1, `(.L_x_102) ;  /* 0x0000020000017945 */ /* 0x000fe20003800000 */
[----:B--2---:R-:W-:Y:S03]  /*67d0*/  @P6 SEL R102, RZ, 0x1, !P0 ;  /* 0x00000001ff666807 */ /* 0x004fe60004000000 */
[----:B------:R-:W-:Y:S05]  /*67e0*/  @!P6 BRA `(.L_x_103) ;  /* 0x000000000074e947 */ /* 0x000fea0003800000 */
[----:B------:R-:W-:Y:S01]  /*67f0*/  ISETP.NE.AND P1, PT, R103, RZ, PT ;  /* 0x000000ff6700720c */ /* 0x000fe20003f25270 */
[----:B------:R-:W2:Y:S01]  /*6800*/  S2R R0, SR_CgaCtaId ;  /* 0x0000000000007919 */ /* 0x000ea20000008800 */
[----:B------:R-:W-:Y:S01]  /*6810*/  ISETP.NE.AND P0, PT, R102, RZ, PT ;  /* 0x000000ff6600720c */ /* 0x000fe20003f05270 */
[----:B------:R-:W-:Y:S10]  /*6820*/  BSSY B0, `(.L_x_104) ;  /* 0x0000008000007945 */ /* 0x000ff40003800000 */
[----:B------:R-:W-:Y:S05]  /*6830*/  @P1 IMAD R2, R90, 0x1000, R71 ;  /* 0x000010005a021824 */ /* 0x000fea00078e0247 */
[----:B------:R-:W-:Y:S05]  /*6840*/  @P1 IADD3 R3, PT, PT, R2, UR44, RZ ;  /* 0x0000002c02031c10 */ /* 0x000fea000fffe0ff */
[----:B------:R-:W-:Y:S01]  /*6850*/  @P1 IMAD.IADD R3, R3, 0x1, R108 ;  /* 0x0000000103031824 */ /* 0x000fe200078e026c */
[----:B------:R-:W-:Y:S06]  /*6860*/  @P0 BRA `(.L_x_105) ;  /* 0x00000000000c0947 */ /* 0x000fec0003800000 */
[----:B------:R-:W-:Y:S04]  /*6870*/  SHF.L.U32 R4, R89, 0x1f, RZ ;  /* 0x0000001f59047819 */ /* 0x000fe800000006ff */
[----:B------:R-:W3:Y:S02]  /*6880*/  SYNCS.PHASECHK.TRANS64.TRYWAIT P0, [R109+URZ+0x30], R4 ;  /* 0x000030046d0075a7 */ /* 0x000ee400080011ff */
[----:B---3--:R-:W-:Y:S05]  /*6890*/  @!P0 BRA `(.L_x_106) ;  /* 0x0000001400988947 */ /* 0x008fea0003800000 */
.L_x_105:
[----:B------:R-:W-:Y:S05]  /*68a0*/  BSYNC B0 ;  /* 0x0000000000007941 */ /* 0x000fea0003800000 */
.L_x_104:
[----:B------:R-:W-:Y:S01]  /*68b0*/  ISETP.NE.AND P0, PT, R103, RZ, PT ;  /* 0x000000ff6700720c */ /* 0x000fe20003f05270 */
[----:B---3--:R-:W-:Y:S02]  /*68c0*/  VIADD R109, R109, 0x40 ;  /* 0x000000406d6d7836 */ /* 0x008fe40000000000 */
[----:B------:R-:W-:Y:S03]  /*68d0*/  VIADD R90, R90, 0x1 ;  /* 0x000000015a5a7836 */ /* 0x000fe60000000000 */
[----:B--2---:R-:W-:Y:S07]  /*68e0*/  PRMT R0, R0, 0x654, R109 ;  /* 0x0000065400007816 */ /* 0x004fee000000006d */
[----:B------:R2:W3:Y:S04]  /*68f0*/  @P0 LDS.128 R72, [R2+UR44+0x200] ;  /* 0x0002002c02480984 */ /* 0x0004e80008000c00 */
[----:B------:R2:W4:Y:S01]  /*6900*/  @P0 LDS.128 R76, [R3+0x210] ;  /* 0x00021000034c0984 */ /* 0x0005220000000c00 */
        /* <DEDUP_REMOVED lines=10> */
[----:B--23--:R-:W-:Y:S02]  /*69b0*/  LOP3.LUT R89, R89, R0, RZ, 0x3c, !PT ;  /* 0x0000000059597212 */ /* 0x00cfe400078e3cff */
.L_x_103:
[----:B------:R-:W-:Y:S05]  /*69c0*/  BSYNC B1 ;  /* 0x0000000000017941 */ /* 0x000fea0003800000 */
.L_x_102:
[----:B------:R-:W-:Y:S05]  /*69d0*/  VIADD R0, R39, 0x40 ;  /* 0x0000004027007836 */ /* 0x000fea0000000000 */
[----:B------:R-:W-:Y:S04]  /*69e0*/  SHF.R.U32.HI R0, RZ, 0x15, R0 ;  /* 0x00000015ff007819 */ /* 0x000fe80000011600 */
[----:B------:R-:W-:Y:S11]  /*69f0*/  LOP3.LUT P0, RZ, R0, 0x3, R85, 0x48, !PT ;  /* 0x0000000300ff7812 */ /* 0x000ff60007804855 */
[----:B------:R-:W-:Y:S02]  /*6a00*/  @!UPT UIADD3 URZ, UPT, UPT, URZ, URZ, URZ ;  /* 0x000000fffffff290 */ /* 0x000fe4000fffe0ff */
[----:B------:R-:W-:Y:S05]  /*6a10*/  @!P0 BRA `(.L_x_107) ;  /* 0x0000000000408947 */ /* 0x000fea0003800000 */
[----:B------:R-:W2:Y:S01]  /*6a20*/  LDCU.64 UR8, c[0x4][0x70] ;  /* 0x01000e00ff0877ac */ /* 0x000ea20008000a00 */
[----:B------:R-:W-:Y:S01]  /*6a30*/  MOV R3, 0x0 ;  /* 0x0000000000037802 */ /* 0x000fe20000000f00 */
[----:B------:R-:W-:Y:S02]  /*6a40*/  HFMA2 R12, -RZ, RZ, 0, 5.9604644775390625e-08 ;  /* 0x00000001ff0c7431 */ /* 0x000fe400000001ff */
[----:B------:R-:W-:Y:S02]  /*6a50*/  IMAD.MOV.U32 R8, RZ, RZ, 0x192 ;  /* 0x00000192ff087424 */ /* 0x000fe400078e00ff */
[----:B------:R-:W-:Y:S01]  /*6a60*/  IMAD.MOV.U32 R13, RZ, RZ, RZ ;  /* 0x000000ffff0d7224 */ /* 0x000fe200078e00ff */
[----:B------:R-:W3:Y:S01]  /*6a70*/  LDCU.64 UR6, c[0x4][0x78] ;  /* 0x01000f00ff0677ac */ /* 0x000ee20008000a00 */
[----:B------:R-:W1:Y:S01]  /*6a80*/  LDC.64 R2, c[0x4][R3] ;  /* 0x0100000003027b82 */ /* 0x000e620000000a00 */
[----:B------:R-:W5:Y:S01]  /*6a90*/  LDCU.64 UR4, c[0x4][0x10] ;  /* 0x01000200ff0477ac */ /* 0x000f620008000a00 */
[----:B--2---:R-:W-:Y:S01]  /*6aa0*/  MOV R5, UR9 ;  /* 0x0000000900057c02 */ /* 0x004fe20008000f00 */
[----:B------:R-:W-:Y:S01]  /*6ab0*/  IMAD.U32 R4, RZ, RZ, UR8 ;  /* 0x00000008ff047e24 */ /* 0x000fe2000f8e00ff */
[----:B---3--:R-:W-:Y:S01]  /*6ac0*/  MOV R7, UR7 ;  /* 0x0000000700077c02 */ /* 0x008fe20008000f00 */
[----:B------:R-:W-:Y:S01]  /*6ad0*/  IMAD.U32 R6, RZ, RZ, UR6 ;  /* 0x00000006ff067e24 */ /* 0x000fe2000f8e00ff */
[----:B-----5:R-:W-:Y:S01]  /*6ae0*/  MOV R11, UR5 ;  /* 0x00000005000b7c02 */ /* 0x020fe20008000f00 */
[----:B------:R-:W-:Y:S02]  /*6af0*/  IMAD.U32 R10, RZ, RZ, UR4 ;  /* 0x00000004ff0a7e24 */ /* 0x000fe4000f8e00ff */
[----:B------:R-:W-:Y:S07]  /*6b00*/  LEPC R20, `(.L_x_107) ;  /* 0x000000001014794e */ /* 0x000fee0000000000 */
[----:B-1--4-:R-:W-:Y:S05]  /*6b10*/  CALL.ABS.NOINC R2 ;  /* 0x0000000002007343 */ /* 0x012fea0003c00000 */
.L_x_107:
[----:B------:R-:W-:Y:S01]  /*6b20*/  ISETP.NE.AND P0, PT, R95, RZ, PT ;  /* 0x000000ff5f00720c */ /* 0x000fe20003f05270 */
[----:B------:R-:W-:Y:S05]  /*6b30*/  WARPSYNC.ALL ;  /* 0x0000000000007948 */ /* 0x000fea0003800000 */
[----:B------:R-:W-:Y:S01]  /*6b40*/  R2UR UR4, R39 ;  /* 0x00000000270472ca */ /* 0x000fe200000e0000 */
[----:B------:R-:W2:Y:S01]  /*6b50*/  S2UR UR6, SR_CgaCtaId ;  /* 0x00000000000679c3 */ /* 0x000ea20000008800 */
[-C--:B------:R-:W-:Y:S01]  /*6b60*/  F2FP.F16.E5M2.UNPACK_B R42, R72.reuse ;  /* 0x00000048ff2a723e */ /* 0x080fe200020004ff */
[----:B------:R-:W-:Y:S01]  /*6b70*/  BSSY.RECONVERGENT B0, `(.L_x_108) ;  /* 0x000009c000007945 */ /* 0x000fe20003800200 */
[----:B------:R-:W-:Y:S02]  /*6b80*/  F2FP.F16.E5M2.UNPACK_B R72, R72.H1 ;  /* 0x00000048ff48723e */ /* 0x000fe400030004ff */
[-C--:B------:R-:W-:Y:S01]  /*6b90*/  F2FP.F16.E5M2.UNPACK_B R46, R73.reuse ;  /* 0x00000049ff2e723e */ /* 0x080fe200020004ff */
[--C-:B------:R-:W-:Y:S01]  /*6ba0*/  HADD2.F32 R40, -RZ, R42.reuse.H0_H0 ;  /* 0x2000002aff287230 */ /* 0x100fe20000004100 */
[----:B------:R-:W-:Y:S01]  /*6bb0*/  F2FP.F16.E5M2.UNPACK_B R73, R73.H1 ;  /* 0x00000049ff49723e */ /* 0x000fe200030004ff */
[----:B------:R-:W-:Y:S01]  /*6bc0*/  HADD2.F32 R42, -RZ, R42.H1_H1 ;  /* 0x3000002aff2a7230 */ /* 0x000fe20000004100 */
[-C--:B------:R-:W-:Y:S01]  /*6bd0*/  F2FP.F16.E5M2.UNPACK_B R50, R74.reuse ;  /* 0x0000004aff32723e */ /* 0x080fe200020004ff */
[----:B------:R-:W-:Y:S01]  /*6be0*/  HADD2.F32 R43, -RZ, R72.H0_H0 ;  /* 0x20000048ff2b7230 */ /* 0x000fe20000004100 */
[----:B------:R-:W-:Y:S01]  /*6bf0*/  F2FP.F16.E5M2.UNPACK_B R74, R74.H1 ;  /* 0x0000004aff4a723e */ /* 0x000fe200030004ff */
[----:B------:R-:W-:Y:S01]  /*6c00*/  LDTM.16dp32bit_t0_t15.x32 R4, tmem[UR4+0x40] ;  /* 0x00004004000479ee */ /* 0x000fe20008a80000 */
[----:B------:R-:W3:Y:S01]  /*6c10*/  LDTM.16dp32bit_t16_t31.x32 R4, tmem[UR4+0x60] ;  /* 0x00006004000479ee */ /* 0x000ee20008aa0000 */
[----:B------:R-:W-:Y:S01]  /*6c20*/  NOP ;  /* 0x0000000000007918 */ /* 0x000fe20000000000 */
[--C-:B------:R-:W-:Y:S01]  /*6c30*/  HADD2.F32 R45, -RZ, R46.reuse.H0_H0 ;  /* 0x2000002eff2d7230 */ /* 0x100fe20000004100 */
[----:B------:R-:W-:Y:S01]  /*6c40*/  R2UR UR5, R100 ;  /* 0x00000000640572ca */ /* 0x000fe200000e0000 */
[----:B------:R-:W-:Y:S01]  /*6c50*/  HADD2.F32 R46, -RZ, R46.H1_H1 ;  /* 0x3000002eff2e7230 */ /* 0x000fe20000004100 */
[----:B------:R-:W-:Y:S01]  /*6c60*/  F2FP.F16.E5M2.UNPACK_B R54, R75 ;  /* 0x0000004bff36723e */ /* 0x000fe200020004ff */
[--C-:B------:R-:W-:Y:S01]  /*6c70*/  HADD2.F32 R49, -RZ, R50.reuse.H0_H0 ;  /* 0x20000032ff317230 */ /* 0x100fe20000004100 */
[----:B----4-:R-:W-:Y:S01]  /*6c80*/  F2FP.F16.E5M2.UNPACK_B R58, R76 ;  /* 0x0000004cff3a723e */ /* 0x010fe200020004ff */
[----:B------:R-:W-:Y:S01]  /*6c90*/  HADD2.F32 R50, -RZ, R50.H1_H1 ;  /* 0x30000032ff327230 */ /* 0x000fe20000004100 */
[----:B------:R-:W-:Y:S01]  /*6ca0*/  F2FP.F16.E5M2.UNPACK_B R62, R77 ;  /* 0x0000004dff3e723e */ /* 0x000fe200020004ff */
[--C-:B------:R-:W-:Y:S01]  /*6cb0*/  HADD2.F32 R53, -RZ, R54.reuse.H0_H0 ;  /* 0x20000036ff357230 */ /* 0x100fe20000004100 */
[----:B------:R-:W-:Y:S01]  /*6cc0*/  F2FP.F16.E5M2.UNPACK_B R66, R78 ;  /* 0x0000004eff42723e */ /* 0x000fe200020004ff */
[----:B------:R-:W-:Y:S01]  /*6cd0*/  HADD2.F32 R54, -RZ, R54.H1_H1 ;  /* 0x30000036ff367230 */ /* 0x000fe20000004100 */
[----:B------:R-:W-:Y:S01]  /*6ce0*/  F2FP.F16.E5M2.UNPACK_B R69, R79 ;  /* 0x0000004fff45723e */ /* 0x000fe200020004ff */
[--C-:B------:R-:W-:Y:S01]  /*6cf0*/  HADD2.F32 R57, -RZ, R58.reuse.H0_H0 ;  /* 0x2000003aff397230 */ /* 0x100fe20000004100 */
[----:B------:R-:W-:Y:S01]  /*6d00*/  F2FP.F16.E5M2.UNPACK_B R75, R75.H1 ;  /* 0x0000004bff4b723e */ /* 0x000fe200030004ff */
[----:B------:R-:W-:Y:S01]  /*6d10*/  UIADD3 UR4, UPT, UPT, UR5, 0xa0, URZ ;  /* 0x000000a005047890 */ /* 0x000fe2000fffe0ff */
[----:B------:R-:W-:Y:S01]  /*6d20*/  HADD2.F32 R59, -RZ, R58.H1_H1 ;  /* 0x3000003aff3b7230 */ /* 0x000fe20000004100 */
[----:B------:R-:W-:Y:S01]  /*6d30*/  F2FP.F16.E5M2.UNPACK_B R76, R76.H1 ;  /* 0x0000004cff4c723e */ /* 0x000fe200030004ff */
[--C-:B------:R-:W-:Y:S01]  /*6d40*/  HADD2.F32 R61, -RZ, R62.reuse.H0_H0 ;  /* 0x2000003eff3d7230 */ /* 0x100fe20000004100 */
[----:B------:R-:W-:Y:S01]  /*6d50*/  F2FP.F16.E5M2.UNPACK_B R77, R77.H1 ;  /* 0x0000004dff4d723e */ /* 0x000fe200030004ff */
[----:B------:R-:W-:Y:S01]  /*6d60*/  HADD2.F32 R62, -RZ, R62.H1_H1 ;  /* 0x3000003eff3e7230 */ /* 0x000fe20000004100 */
[----:B------:R-:W-:Y:S01]  /*6d70*/  F2FP.F16.E5M2.UNPACK_B R78, R78.H1 ;  /* 0x0000004eff4e723e */ /* 0x000fe200030004ff */
[--C-:B------:R-:W-:Y:S01]  /*6d80*/  HADD2.F32 R65, -RZ, R66.reuse.H0_H0 ;  /* 0x20000042ff417230 */ /* 0x100fe20000004100 */
[----:B--2---:R-:W-:Y:S01]  /*6d90*/  UPRMT UR4, UR6, 0x654, UR4 ;  /* 0x0000065406047896 */ /* 0x004fe20008000004 */
        /* <DEDUP_REMOVED lines=8> */
[----:B------:R-:W-:Y:S01]  /*6e20*/  SYNCS.ARRIVE.TRANS64.RED.A1T0 RZ, [UR4], RZ ;  /* 0x000000ffffff79a7 */ /* 0x000fe20008100404 */
        /* <DEDUP_REMOVED lines=15> */
[--C-:B------:R-:W-:Y:S02]  /*6f20*/  HADD2.F32 R47, -RZ, R73.reuse.H0_H0 ;  /* 0x20000049ff2f7230 */ /* 0x100fe40000004100 */
[C---:B------:R-:W-:Y:S01]  /*6f30*/  FMUL R10, R38.reuse, R10 ;  /* 0x0000000a260a7220 */ /* 0x040fe20000400000 */
[C---:B------:R-:W-:Y:S01]  /*6f40*/  FFMA R6, R41.reuse, R43, R6 ;  /* 0x0000002b29067223 */ /* 0x040fe20000000006 */
[----:B------:R-:W-:Y:S02]  /*6f50*/  HADD2.F32 R48, -RZ, R73.H1_H1 ;  /* 0x30000049ff307230 */ /* 0x000fe40000004100 */
[C---:B------:R-:W-:Y:S01]  /*6f60*/  FFMA R7, R41.reuse, R44, R7 ;  /* 0x0000002c29077223 */ /* 0x040fe20000000007 */
[C---:B------:R-:W-:Y:S01]  /*6f70*/  FFMA R8, R41.reuse, R45, R8 ;  /* 0x0000002d29087223 */ /* 0x040fe20000000008 */
[C---:B------:R-:W-:Y:S01]  /*6f80*/  FFMA R9, R41.reuse, R46, R9 ;  /* 0x0000002e29097223 */ /* 0x040fe20000000009 */
[----:B------:R-:W-:Y:S01]  /*6f90*/  FFMA R10, R41, R47, R10 ;  /* 0x0000002f290a7223 */ /* 0x000fe2000000000a */
[----:B------:R-:W-:Y:S01]  /*6fa0*/  HADD2.F32 R43, -RZ, R69.H0_H0 ;  /* 0x20000045ff2b7230 */ /* 0x000fe20000004100 */
[----:B-1----:R-:W-:Y:S01]  /*6fb0*/  F2FP.SATFINITE.E5M2.F32.PACK_AB_MERGE_C R96, R7, R6, RZ ;  /* 0x000000060760723e */ /* 0x002fe200048060ff */
[C---:B------:R-:W-:Y:S01]  /*6fc0*/  FMUL R11, R38.reuse, R11 ;  /* 0x0000000b260b7220 */ /* 0x040fe20000400000 */
[--C-:B------:R-:W-:Y:S02]  /*6fd0*/  HADD2.F32 R51, -RZ, R74.reuse.H0_H0 ;  /* 0x2000004aff337230 */ /* 0x100fe40000004100 */
[C---:B------:R-:W-:Y:S01]  /*6fe0*/  FMUL R14, R38.reuse, R14 ;  /* 0x0000000e260e7220 */ /* 0x040fe20000400000 */
[----:B------:R-:W-:Y:S01]  /*6ff0*/  HADD2.F32 R52, -RZ, R74.H1_H1 ;  /* 0x3000004aff347230 */ /* 0x000fe20000004100 */
[----:B------:R-:W-:Y:S01]  /*7000*/  F2FP.SATFINITE.E5M2.F32.PACK_AB_MERGE_C R96, R5, R4, R96 ;  /* 0x000000040560723e */ /* 0x000fe20004806060 */
[C---:B------:R-:W-:Y:S01]  /*7010*/  FFMA R11, R41.reuse, R48, R11 ;  /* 0x00000030290b7223 */ /* 0x040fe2000000000b */
[C---:B------:R-:W-:Y:S01]  /*7020*/  FFMA R12, R41.reuse, R49, R12 ;  /* 0x00000031290c7223 */ /* 0x040fe2000000000c */
[C---:B------:R-:W-:Y:S01]  /*7030*/  FFMA R13, R41.reuse, R50, R13 ;  /* 0x00000032290d7223 */ /* 0x040fe2000000000d */
[----:B------:R-:W-:Y:S01]  /*7040*/  FFMA R14, R41, R51, R14 ;  /* 0x00000033290e7223 */ /* 0x000fe2000000000e */
[C---:B------:R-:W-:Y:S01]  /*7050*/  FMUL R15, R38.reuse, R15 ;  /* 0x0000000f260f7220 */ /* 0x040fe20000400000 */
[----:B------:R-:W-:Y:S01]  /*7060*/  F2FP.F16.E5M2.UNPACK_B R79, R79.H1 ;  /* 0x0000004fff4f723e */ /* 0x000fe200030004ff */
[--C-:B------:R-:W-:Y:S01]  /*7070*/  HADD2.F32 R55, -RZ, R75.reuse.H0_H0 ;  /* 0x2000004bff377230 */ /* 0x100fe20000004100 */
[----:B------:R-:W-:Y:S01]  /*7080*/  F2FP.SATFINITE.E5M2.F32.PACK_AB_MERGE_C R97, R11, R10, RZ ;  /* 0x0000000a0b61723e */ /* 0x000fe200048060ff */
[C---:B------:R-:W-:Y:S01]  /*7090*/  FFMA R15, R41.reuse, R52, R15 ;  /* 0x00000034290f7223 */ /* 0x040fe2000000000f */
[C---:B------:R-:W-:Y:S01]  /*70a0*/  FFMA R16, R41.reuse, R53, R16 ;  /* 0x0000003529107223 */ /* 0x040fe20000000010 */
[----:B------:R-:W-:Y:S01]  /*70b0*/  FFMA R17, R41, R54, R17 ;  /* 0x0000003629117223 */ /* 0x000fe20000000011 */
[----:B------:R-:W-:Y:S01]  /*70c0*/  F2FP.SATFINITE.E5M2.F32.PACK_AB_MERGE_C R97, R9, R8, R97 ;  /* 0x000000080961723e */ /* 0x000fe20004806061 */
[----:B------:R-:W-:Y:S01]  /*70d0*/  HADD2.F32 R56, -RZ, R75.H1_H1 ;  /* 0x3000004bff387230 */ /* 0x000fe20000004100 */
[----:B------:R-:W-:Y:S01]  /*70e0*/  F2FP.SATFINITE.E5M2.F32.PACK_AB_MERGE_C R98, R15, R14, RZ ;  /* 0x0000000e0f62723e */ /* 0x000fe200048060ff */
[C---:B------:R-:W-:Y:S01]  /*70f0*/  FMUL R18, R38.reuse, R18 ;  /* 0x0000001226127220 */ /* 0x040fe20000400000 */
[C---:B------:R-:W-:Y:S01]  /*7100*/  FMUL R19, R38.reuse, R19 ;  /* 0x0000001326137220 */ /* 0x040fe20000400000 */
[--C-:B------:R-:W-:Y:S02]  /*7110*/  HADD2.F32 R58, -RZ, R76.reuse.H0_H0 ;  /* 0x2000004cff3a7230 */ /* 0x100fe40000004100 */
[C---:B------:R-:W-:Y:S01]  /*7120*/  FMUL R3, R38.reuse, R22 ;  /* 0x0000001626037220 */ /* 0x040fe20000400000 */
[C---:B------:R-:W-:Y:S01]  /*7130*/  FFMA R18, R41.reuse, R55, R18 ;  /* 0x0000003729127223 */ /* 0x040fe20000000012 */
[----:B------:R-:W-:Y:S02]  /*7140*/  HADD2.F32 R60, -RZ, R76.H1_H1 ;  /* 0x3000004cff3c7230 */ /* 0x000fe40000004100 */
        /* <DEDUP_REMOVED lines=42> */
[----:B------:R-:W-:Y:S03]  /*73f0*/  IADD3 R70, PT, PT, R36, 0x1, RZ ;  /* 0x0000000124467810 */ /* 0x000fe60007ffe0ff */
        /* <DEDUP_REMOVED lines=10> */
[----:B------:R-:W-:Y:S02]  /*74a0*/  UIADD3 UR9, UPT, UPT, UR49, 0x40, URZ ;  /* 0x0000004031097890 */ /* 0x000fe4000fffe0ff */
[----:B------:R-:W-:Y:S01]  /*74b0*/  UIADD3 UR8, UPT, UPT, UR44, 0x3200, URZ ;  /* 0x000032002c087890 */ /* 0x000fe2000fffe0ff */
[----:B------:R-:W-:Y:S01]  /*74c0*/  UMOV UR10, UR50 ;  /* 0x00000032000a7c82 */ /* 0x000fe20008000000 */
[----:B------:R-:W-:Y:S01]  /*74d0*/  UMOV UR11, UR36 ;  /* 0x00000024000b7c82 */ /* 0x000fe20008000000 */
[----:B--2---:R-:W-:Y:S04]  /*74e0*/  UIADD3 UR4, UP0, UPT, UR6, 0x680, URZ ;  /* 0x0000068006047890 */ /* 0x004fe8000ff1e0ff */
[----:B------:R-:W-:Y:S09]  /*74f0*/  UIADD3.X UR5, UPT, UPT, URZ, UR7, URZ, UP0, !UPT ;  /* 0x00000007ff057290 */ /* 0x000ff200087fe4ff */
[----:B------:R2:W-:Y:S01]  /*7500*/  UTMASTG.3D [UR8], [UR4] ;  /* 0x00000008040073b5 */ /* 0x0005e20008010000 */
[----:B------:R0:W-:Y:S01]  /*7510*/  UTMACMDFLUSH ;  /* 0x00000000000079b7 */ /* 0x0001e20000000000 */
[----:B--2---:R-:W-:Y:S04]  /*7520*/  DEPBAR.LE SB0, 0x1 ;  /* 0x000080400000791a */ /* 0x004fe80000000000 */
.L_x_109:
[----:B------:R-:W-:Y:S05]  /*7530*/  BSYNC.RECONVERGENT B0 ;  /* 0x0000000000007941 */ /* 0x000fea0003800200 */
.L_x_108:
[----:B------:R-:W-:Y:S01]  /*7540*/  BAR.SYNC.DEFER_BLOCKING 0x1, 0x80 ;  /* 0x0042000000007b1d */ /* 0x000fe20000010000 */
[----:B------:R-:W-:Y:S01]  /*7550*/  ISETP.NE.AND P0, PT, R87, 0x2, PT ;  /* 0x000000025700780c */ /* 0x000fe20003f05270 */
[----:B------:R-:W-:Y:S01]  /*7560*/  UISETP.NE.AND UP0, UPT, UR45, URZ, UPT ;  /* 0x000000ff2d00728c */ /* 0x000fe2000bf05270 */
[----:B------:R-:W-:Y:S01]  /*7570*/  ISETP.NE.AND P1, PT, R70, 0x4, PT ;  /* 0x000000044600780c */ /* 0x000fe20003f25270 */
[----:B------:R-:W-:Y:S01]  /*7580*/  UIADD3 UR20, UPT, UPT, UR37, UR59, URZ ;  /* 0x0000003b25147290 */ /* 0x000fe2000fffe0ff */
[----:B------:R-:W-:Y:S01]  /*7590*/  SEL R0, RZ, 0x1, P0 ;  /* 0x00000001ff007807 */ /* 0x000fe20000000000 */
[----:B------:R-:W-:Y:S01]  /*75a0*/  UIADD3 UR16, UPT, UPT, UR38, UR62, URZ ;  /* 0x0000003e26107290 */ /* 0x000fe2000fffe0ff */
[----:B------:R-:W-:Y:S02]  /*75b0*/  SEL R3, RZ, 0x1, P1 ;  /* 0x00000001ff037807 */ /* 0x000fe40000800000 */
[----:B------:R-:W-:Y:S02]  /*75c0*/  LOP3.LUT R91, R91, R0, RZ, 0x3c, !PT ;  /* 0x000000005b5b7212 */ /* 0x000fe400078e3cff */
[----:B------:R-:W-:Y:S02]  /*75d0*/  LOP3.LUT R92, R92, R3, RZ, 0x3c, !PT ;  /* 0x000000035c5c7212 */ /* 0x000fe400078e3cff */
[----:B------:R-:W-:Y:S02]  /*75e0*/  SEL R87, R87, RZ, P0 ;  /* 0x000000ff57577207 */ /* 0x000fe40000000000 */
[----:B------:R-:W-:Y:S01]  /*75f0*/  SEL R36, R70, RZ, P1 ;  /* 0x000000ff46247207 */ /* 0x000fe20000800000 */
[----:B------:R-:W-:Y:S01]  /*7600*/  UMOV UR36, UR58 ;  /* 0x0000003a00247c82 */ /* 0x000fe20008000000 */
[----:B------:R-:W-:Y:S05]  /*7610*/  BRA.U UP0, `(.L_x_110) ;  /* 0xffffffd500987547 */ /* 0x000fea000b83ffff */
[----:B------:R-:W-:Y:S05]  /*7620*/  EXIT ;  /* 0x000000000000794d */ /* 0x000fea0003800000 */
.L_x_24:
[----:B--2---:R2:W3:Y:S02]  /*7630*/  SYNCS.PHASECHK.TRANS64.TRYWAIT P0, [R0+URZ+0xd0], R3 ;  /* 0x0000d003000075a7 */ /* 0x0044e400080011ff */
[----:B---3--:R-:W-:Y:S05]  /*7640*/  @!P0 NANOSLEEP.SYNCS 0x989680 ;  /* 0x009896800000895d */ /* 0x008fea0003900000 */
[----:B------:R-:W3:Y:S02]  /*7650*/  @!P0 SYNCS.PHASECHK.TRANS64 P0, [R0+URZ+0xd0], R3 ;  /* 0x0000d003000085a7 */ /* 0x000ee400080010ff */
[----:B---3--:R-:W-:Y:S05]  /*7660*/  @!P0 BRA `(.L_x_24) ;  /* 0xfffffffc00f08947 */ /* 0x008fea000383ffff */
[----:B------:R-:W-:Y:S05]  /*7670*/  BRA `(.L_x_111) ;  /* 0xffffffa000747947 */ /* 0x000fea000383ffff */
.L_x_27:
[----:B--2---:R-:W-:-:S07]  /*7680*/  MOV R0, UR33 ;  /* 0x0000002100007c02 */ /* 0x004fce0008000f00 */
.L_x_112:
[----:B--2---:R2:W3:Y:S02]  /*7690*/  SYNCS.PHASECHK.TRANS64.TRYWAIT P0, [R0+URZ+0x18], R3 ;  /* 0x00001803000075a7 */ /* 0x0044e400080011ff */
[----:B---3--:R-:W-:Y:S05]  /*76a0*/  @!P0 NANOSLEEP.SYNCS 0x989680 ;  /* 0x009896800000895d */ /* 0x008fea0003900000 */
[----:B------:R-:W3:Y:S02]  /*76b0*/  @!P0 SYNCS.PHASECHK.TRANS64 P0, [R0+URZ+0x18], R3 ;  /* 0x00001803000085a7 */ /* 0x000ee400080010ff */
[----:B---3--:R-:W-:Y:S05]  /*76c0*/  @!P0 BRA `(.L_x_112) ;  /* 0xfffffffc00f08947 */ /* 0x008fea000383ffff */
[----:B------:R-:W-:Y:S05]  /*76d0*/  BRA `(.L_x_26) ;  /* 0xffffffa000b47947 */ /* 0x000fea000383ffff */
.L_x_34:
[----:B-1----:R-:W-:-:S07]  /*76e0*/  MOV R0, UR17 ;  /* 0x0000001100007c02 */ /* 0x002fce0008000f00 */
.L_x_113:
[----:B-1----:R1:W2:Y:S02]  /*76f0*/  SYNCS.PHASECHK.TRANS64.TRYWAIT P0, [R0+URZ+0x18], R3 ;  /* 0x00001803000075a7 */ /* 0x0022a400080011ff */
[----:B--2---:R-:W-:Y:S05]  /*7700*/  @!P0 NANOSLEEP.SYNCS 0x989680 ;  /* 0x009896800000895d */ /* 0x004fea0003900000 */
[----:B------:R-:W2:Y:S02]  /*7710*/  @!P0 SYNCS.PHASECHK.TRANS64 P0, [R0+URZ+0x18], R3 ;  /* 0x00001803000085a7 */ /* 0x000ea400080010ff */
[----:B--2---:R-:W-:Y:S05]  /*7720*/  @!P0 BRA `(.L_x_113) ;  /* 0xfffffffc00f08947 */ /* 0x004fea000383ffff */
[----:B------:R-:W-:Y:S05]  /*7730*/  BRA `(.L_x_33) ;  /* 0xffffffa400707947 */ /* 0x000fea000383ffff */
.L_x_39:
[----:B-1----:R1:W2:Y:S02]  /*7740*/  SYNCS.PHASECHK.TRANS64.TRYWAIT P0, [R3+URZ+0x60], R0 ;  /* 0x00006000030075a7 */ /* 0x0022a400080011ff */
[----:B--2---:R-:W-:Y:S05]  /*7750*/  @!P0 NANOSLEEP.SYNCS 0x989680 ;  /* 0x009896800000895d */ /* 0x004fea0003900000 */
[----:B------:R-:W2:Y:S02]  /*7760*/  @!P0 SYNCS.PHASECHK.TRANS64 P0, [R3+URZ+0x60], R0 ;  /* 0x00006000030085a7 */ /* 0x000ea400080010ff */
[----:B--2---:R-:W-:Y:S05]  /*7770*/  @!P0 BRA `(.L_x_39) ;  /* 0xfffffffc00f08947 */ /* 0x004fea000383ffff */
[----:B------:R-:W-:Y:S05]  /*7780*/  BRA `(.L_x_114) ;  /* 0xffffffa800107947 */ /* 0x000fea000383ffff */
.L_x_43:
[----:B-1----:R-:W-:-:S07]  /*7790*/  MOV R0, UR4 ;  /* 0x0000000400007c02 */ /* 0x002fce0008000f00 */
.L_x_115:
[----:B-1----:R1:W2:Y:S02]  /*77a0*/  SYNCS.PHASECHK.TRANS64.TRYWAIT P0, [R0+URZ], R3 ;  /* 0x00000003000075a7 */ /* 0x0022a400080011ff */
[----:B--2---:R-:W-:Y:S05]  /*77b0*/  @!P0 NANOSLEEP.SYNCS 0x989680 ;  /* 0x009896800000895d */ /* 0x004fea0003900000 */
[----:B------:R-:W2:Y:S02]  /*77c0*/  @!P0 SYNCS.PHASECHK.TRANS64 P0, [R0+URZ], R3 ;  /* 0x00000003000085a7 */ /* 0x000ea400080010ff */
[----:B--2---:R-:W-:Y:S05]  /*77d0*/  @!P0 BRA `(.L_x_115) ;  /* 0xfffffffc00f08947 */ /* 0x004fea000383ffff */
[----:B------:R-:W-:Y:S05]  /*77e0*/  BRA `(.L_x_116) ;  /* 0xffffffac00b47947 */ /* 0x000fea000383ffff */
.L_x_44:
[----:B------:R-:W-:-:S07]  /*77f0*/  MOV R0, UR5 ;  /* 0x0000000500007c02 */ /* 0x000fce0008000f00 */
.L_x_117:
[----:B-1----:R1:W2:Y:S02]  /*7800*/  SYNCS.PHASECHK.TRANS64.TRYWAIT P0, [R0+URZ], R3 ;  /* 0x00000003000075a7 */ /* 0x0022a400080011ff */
[----:B--2---:R-:W-:Y:S05]  /*7810*/  @!P0 NANOSLEEP.SYNCS 0x989680 ;  /* 0x009896800000895d */ /* 0x004fea0003900000 */
[----:B------:R-:W2:Y:S02]  /*7820*/  @!P0 SYNCS.PHASECHK.TRANS64 P0, [R0+URZ], R3 ;  /* 0x00000003000085a7 */ /* 0x000ea400080010ff */
[----:B--2---:R-:W-:Y:S05]  /*7830*/  @!P0 BRA `(.L_x_117) ;  /* 0xfffffffc00f08947 */ /* 0x004fea000383ffff */
[----:B------:R-:W-:Y:S05]  /*7840*/  BRA `(.L_x_118) ;  /* 0xffffffac00c07947 */ /* 0x000fea000383ffff */
.L_x_47:
[----:B-1----:R1:W2:Y:S02]  /*7850*/  SYNCS.PHASECHK.TRANS64.TRYWAIT P0, [R2+URZ+0xc0], R5 ;  /* 0x0000c005020075a7 */ /* 0x0022a400080011ff */
[----:B--2---:R-:W-:Y:S05]  /*7860*/  @!P0 NANOSLEEP.SYNCS 0x989680 ;  /* 0x009896800000895d */ /* 0x004fea0003900000 */
[----:B------:R-:W2:Y:S02]  /*7870*/  @!P0 SYNCS.PHASECHK.TRANS64 P0, [R2+URZ+0xc0], R5 ;  /* 0x0000c005020085a7 */ /* 0x000ea400080010ff */
[----:B--2---:R-:W-:Y:S05]  /*7880*/  @!P0 BRA `(.L_x_47) ;  /* 0xfffffffc00f08947 */ /* 0x004fea000383ffff */
[----:B------:R-:W-:Y:S05]  /*7890*/  BRA `(.L_x_119) ;  /* 0xffffffb000247947 */ /* 0x000fea000383ffff */
.L_x_48:
[----:B------:R-:W-:-:S07]  /*78a0*/  MOV R2, UR4 ;  /* 0x0000000400027c02 */ /* 0x000fce0008000f00 */
.L_x_120:
[----:B-1----:R1:W2:Y:S02]  /*78b0*/  SYNCS.PHASECHK.TRANS64.TRYWAIT P0, [R2+URZ+0x70], R5 ;  /* 0x00007005020075a7 */ /* 0x0022a400080011ff */
[----:B--2---:R-:W-:Y:S05]  /*78c0*/  @!P0 NANOSLEEP.SYNCS 0x989680 ;  /* 0x009896800000895d */ /* 0x004fea0003900000 */
[----:B------:R-:W2:Y:S02]  /*78d0*/  @!P0 SYNCS.PHASECHK.TRANS64 P0, [R2+URZ+0x70], R5 ;  /* 0x00007005020085a7 */ /* 0x000ea400080010ff */
[----:B--2---:R-:W-:Y:S05]  /*78e0*/  @!P0 BRA `(.L_x_120) ;  /* 0xfffffffc00f08947 */ /* 0x004fea000383ffff */
[----:B------:R-:W-:Y:S05]  /*78f0*/  BRA `(.L_x_121) ;  /* 0xffffffb000347947 */ /* 0x000fea000383ffff */
.L_x_49:
[----:B-1----:R1:W2:Y:S02]  /*7900*/  SYNCS.PHASECHK.TRANS64.TRYWAIT P1, [R2+URZ+0x60], R5 ;  /* 0x00006005020075a7 */ /* 0x0022a400080211ff */
[----:B--2---:R-:W-:Y:S05]  /*7910*/  @!P1 NANOSLEEP.SYNCS 0x989680 ;  /* 0x009896800000995d */ /* 0x004fea0003900000 */
[----:B------:R-:W2:Y:S02]  /*7920*/  @!P1 SYNCS.PHASECHK.TRANS64 P1, [R2+URZ+0x60], R5 ;  /* 0x00006005020095a7 */ /* 0x000ea400080210ff */
[----:B--2---:R-:W-:Y:S05]  /*7930*/  @!P1 BRA `(.L_x_49) ;  /* 0xfffffffc00f09947 */ /* 0x004fea000383ffff */
[----:B------:R-:W-:Y:S05]  /*7940*/  BRA `(.L_x_122) ;  /* 0xffffffb000647947 */ /* 0x000fea000383ffff */
.L_x_52:
[----:B------:R-:W-:-:S07]  /*7950*/  MOV R0, UR4 ;  /* 0x0000000400007c02 */ /* 0x000fce0008000f00 */
.L_x_123:
[----:B-1----:R1:W2:Y:S02]  /*7960*/  SYNCS.PHASECHK.TRANS64.TRYWAIT P0, [R0+URZ+0x70], R3 ;  /* 0x00007003000075a7 */ /* 0x0022a400080011ff */
[----:B--2---:R-:W-:Y:S05]  /*7970*/  @!P0 NANOSLEEP.SYNCS 0x989680 ;  /* 0x009896800000895d */ /* 0x004fea0003900000 */
[----:B------:R-:W2:Y:S02]  /*7980*/  @!P0 SYNCS.PHASECHK.TRANS64 P0, [R0+URZ+0x70], R3 ;  /* 0x00007003000085a7 */ /* 0x000ea400080010ff */
[----:B--2---:R-:W-:Y:S05]  /*7990*/  @!P0 BRA `(.L_x_123) ;  /* 0xfffffffc00f08947 */ /* 0x004fea000383ffff */
[----:B------:R-:W-:Y:S05]  /*79a0*/  BRA `(.L_x_51) ;  /* 0xffffffb000b87947 */ /* 0x000fea000383ffff */
.L_x_59:
[----:B-1----:R1:W2:Y:S02]  /*79b0*/  SYNCS.PHASECHK.TRANS64.TRYWAIT P1, [R0+URZ+0x60], R5 ;  /* 0x00006005000075a7 */ /* 0x0022a400080211ff */
[----:B--2---:R-:W-:Y:S05]  /*79c0*/  @!P1 NANOSLEEP.SYNCS 0x989680 ;  /* 0x009896800000995d */ /* 0x004fea0003900000 */
[----:B------:R-:W2:Y:S02]  /*79d0*/  @!P1 SYNCS.PHASECHK.TRANS64 P1, [R0+URZ+0x60], R5 ;  /* 0x00006005000095a7 */ /* 0x000ea400080210ff */
[----:B--2---:R-:W-:Y:S05]  /*79e0*/  @!P1 BRA `(.L_x_59) ;  /* 0xfffffffc00f09947 */ /* 0x004fea000383ffff */
[----:B------:R-:W-:Y:S05]  /*79f0*/  BRA `(.L_x_124) ;  /* 0xffffffb800187947 */ /* 0x000fea000383ffff */
.L_x_60:
[----:B------:R-:W-:-:S07]  /*7a00*/  MOV R3, UR19 ;  /* 0x0000001300037c02 */ /* 0x000fce0008000f00 */
.L_x_125:
[----:B-1----:R1:W2:Y:S02]  /*7a10*/  SYNCS.PHASECHK.TRANS64.TRYWAIT P0, [R3+URZ+0xa0], R0 ;  /* 0x0000a000030075a7 */ /* 0x0022a400080011ff */
[----:B--2---:R-:W-:Y:S05]  /*7a20*/  @!P0 NANOSLEEP.SYNCS 0x989680 ;  /* 0x009896800000895d */ /* 0x004fea0003900000 */
[----:B------:R-:W2:Y:S02]  /*7a30*/  @!P0 SYNCS.PHASECHK.TRANS64 P0, [R3+URZ+0xa0], R0 ;  /* 0x0000a000030085a7 */ /* 0x000ea400080010ff */
[----:B--2---:R-:W-:Y:S05]  /*7a40*/  @!P0 BRA `(.L_x_125) ;  /* 0xfffffffc00f08947 */ /* 0x004fea000383ffff */
[----:B------:R-:W-:Y:S05]  /*7a50*/  BRA `(.L_x_126) ;  /* 0xffffffb8004c7947 */ /* 0x000fea000383ffff */
.L_x_63:
[----:B------:R-:W-:Y:S07]  /*7a60*/  MOV R0, UR6 ;  /* 0x0000000600007c02 */ /* 0x000fee0008000f00 */
.L_x_127:
[----:B-1----:R1:W2:Y:S02]  /*7a70*/  SYNCS.PHASECHK.TRANS64.TRYWAIT P0, [R0+URZ], R3 ;  /* 0x00000003000075a7 */ /* 0x0022a400080011ff */
[----:B--2---:R-:W-:Y:S05]  /*7a80*/  @!P0 NANOSLEEP.SYNCS 0x989680 ;  /* 0x009896800000895d */ /* 0x004fea0003900000 */
[----:B------:R-:W2:Y:S02]  /*7a90*/  @!P0 SYNCS.PHASECHK.TRANS64 P0, [R0+URZ], R3 ;  /* 0x00000003000085a7 */ /* 0x000ea400080010ff */
[----:B--2---:R-:W-:Y:S05]  /*7aa0*/  @!P0 BRA `(.L_x_127) ;  /* 0xfffffffc00f08947 */ /* 0x004fea000383ffff */
[----:B------:R-:W-:Y:S05]  /*7ab0*/  BRA `(.L_x_62) ;  /* 0xffffffb800847947 */ /* 0x000fea000383ffff */
.L_x_66:
[----:B------:R-:W-:-:S07]  /*7ac0*/  MOV R0, UR4 ;  /* 0x0000000400007c02 */ /* 0x000fce0008000f00 */
.L_x_128:
[----:B--2---:R2:W4:Y:S02]  /*7ad0*/  SYNCS.PHASECHK.TRANS64.TRYWAIT P0, [R0+URZ], R3 ;  /* 0x00000003000075a7 */ /* 0x00452400080011ff */
[----:B----4-:R-:W-:Y:S05]  /*7ae0*/  @!P0 NANOSLEEP.SYNCS 0x989680 ;  /* 0x009896800000895d */ /* 0x010fea0003900000 */
[----:B------:R-:W4:Y:S02]  /*7af0*/  @!P0 SYNCS.PHASECHK.TRANS64 P0, [R0+URZ], R3 ;  /* 0x00000003000085a7 */ /* 0x000f2400080010ff */
[----:B----4-:R-:W-:Y:S05]  /*7b00*/  @!P0 BRA `(.L_x_128) ;  /* 0xfffffffc00f08947 */ /* 0x010fea000383ffff */
[----:B------:R-:W-:Y:S05]  /*7b10*/  BRA `(.L_x_129) ;  /* 0xffffffbc00247947 */ /* 0x000fea000383ffff */
.L_x_67:
[----:B------:R-:W-:-:S07]  /*7b20*/  MOV R0, UR5 ;  /* 0x0000000500007c02 */ /* 0x000fce0008000f00 */
.L_x_130:
[----:B-1----:R1:W2:Y:S02]  /*7b30*/  SYNCS.PHASECHK.TRANS64.TRYWAIT P0, [R0+URZ], R3 ;  /* 0x00000003000075a7 */ /* 0x0022a400080011ff */
[----:B--2---:R-:W-:Y:S05]  /*7b40*/  @!P0 NANOSLEEP.SYNCS 0x989680 ;  /* 0x009896800000895d */ /* 0x004fea0003900000 */
[----:B------:R-:W2:Y:S02]  /*7b50*/  @!P0 SYNCS.PHASECHK.TRANS64 P0, [R0+URZ], R3 ;  /* 0x00000003000085a7 */ /* 0x000ea400080010ff */
[----:B--2---:R-:W-:Y:S05]  /*7b60*/  @!P0 BRA `(.L_x_130) ;  /* 0xfffffffc00f08947 */ /* 0x004fea000383ffff */
[----:B------:R-:W-:Y:S05]  /*7b70*/  BRA `(.L_x_131) ;  /* 0xffffffbc00307947 */ /* 0x000fea000383ffff */
.L_x_68:
[----:B------:R-:W-:-:S07]  /*7b80*/  MOV R0, UR5 ;  /* 0x0000000500007c02 */ /* 0x000fce0008000f00 */
.L_x_132:
[----:B-1----:R1:W2:Y:S02]  /*7b90*/  SYNCS.PHASECHK.TRANS64.TRYWAIT P0, [R0+URZ], R3 ;  /* 0x00000003000075a7 */ /* 0x0022a400080011ff */
[----:B--2---:R-:W-:Y:S05]  /*7ba0*/  @!P0 NANOSLEEP.SYNCS 0x989680 ;  /* 0x009896800000895d */ /* 0x004fea0003900000 */
[----:B------:R-:W2:Y:S02]  /*7bb0*/  @!P0 SYNCS.PHASECHK.TRANS64 P0, [R0+URZ], R3 ;  /* 0x00000003000085a7 */ /* 0x000ea400080010ff */
[----:B--2---:R-:W-:Y:S05]  /*7bc0*/  @!P0 BRA `(.L_x_132) ;  /* 0xfffffffc00f08947 */ /* 0x004fea000383ffff */
[----:B------:R-:W-:Y:S05]  /*7bd0*/  BRA `(.L_x_133) ;  /* 0xffffffbc003c7947 */ /* 0x000fea000383ffff */
.L_x_69:
[----:B------:R-:W-:-:S07]  /*7be0*/  MOV R0, UR4 ;  /* 0x0000000400007c02 */ /* 0x000fce0008000f00 */
.L_x_134:
[----:B-1----:R1:W2:Y:S02]  /*7bf0*/  SYNCS.PHASECHK.TRANS64.TRYWAIT P0, [R0+URZ], R3 ;  /* 0x00000003000075a7 */ /* 0x0022a400080011ff */
[----:B--2---:R-:W-:Y:S05]  /*7c00*/  @!P0 NANOSLEEP.SYNCS 0x989680 ;  /* 0x009896800000895d */ /* 0x004fea0003900000 */
[----:B------:R-:W2:Y:S02]  /*7c10*/  @!P0 SYNCS.PHASECHK.TRANS64 P0, [R0+URZ], R3 ;  /* 0x00000003000085a7 */ /* 0x000ea400080010ff */
[----:B--2---:R-:W-:Y:S05]  /*7c20*/  @!P0 BRA `(.L_x_134) ;  /* 0xfffffffc00f08947 */ /* 0x004fea000383ffff */
[----:B------:R-:W-:Y:S05]  /*7c30*/  BRA `(.L_x_135) ;  /* 0xffffffbc00487947 */ /* 0x000fea000383ffff */
.L_x_74:
[----:B--2---:R2:W4:Y:S02]  /*7c40*/  SYNCS.PHASECHK.TRANS64.TRYWAIT P0, [R12+URZ+0x60], R9 ;  /* 0x000060090c0075a7 */ /* 0x00452400080011ff */
[----:B----4-:R-:W-:Y:S05]  /*7c50*/  @!P0 NANOSLEEP.SYNCS 0x989680 ;  /* 0x009896800000895d */ /* 0x010fea0003900000 */
[----:B------:R-:W4:Y:S02]  /*7c60*/  @!P0 SYNCS.PHASECHK.TRANS64 P0, [R12+URZ+0x60], R9 ;  /* 0x000060090c0085a7 */ /* 0x000f2400080010ff */
[----:B----4-:R-:W-:Y:S05]  /*7c70*/  @!P0 BRA `(.L_x_74) ;  /* 0xfffffffc00f08947 */ /* 0x010fea000383ffff */
[----:B------:R-:W-:Y:S05]  /*7c80*/  BRA `(.L_x_136) ;  /* 0xffffffc000687947 */ /* 0x000fea000383ffff */
.L_x_77:
[----:B------:R-:W-:Y:S07]  /*7c90*/  MOV R0, UR21 ;  /* 0x0000001500007c02 */ /* 0x000fee0008000f00 */
.L_x_137:
[----:B--2---:R2:W3:Y:S02]  /*7ca0*/  SYNCS.PHASECHK.TRANS64.TRYWAIT P2, [R0+URZ+0x58], R11 ;  /* 0x0000580b000075a7 */ /* 0x0044e400080411ff */
[----:B---3--:R-:W-:Y:S05]  /*7cb0*/  @!P2 NANOSLEEP.SYNCS 0x989680 ;  /* 0x009896800000a95d */ /* 0x008fea0003900000 */
[----:B------:R-:W3:Y:S02]  /*7cc0*/  @!P2 SYNCS.PHASECHK.TRANS64 P2, [R0+URZ+0x58], R11 ;  /* 0x0000580b0000a5a7 */ /* 0x000ee400080410ff */
[----:B---3--:R-:W-:Y:S05]  /*7cd0*/  @!P2 BRA `(.L_x_137) ;  /* 0xfffffffc00f0a947 */ /* 0x008fea000383ffff */
[----:B------:R-:W-:Y:S05]  /*7ce0*/  BRA `(.L_x_76) ;  /* 0xffffffc400d07947 */ /* 0x000fea000383ffff */
.L_x_80:
[----:B--2---:R-:W-:Y:S07]  /*7cf0*/  MOV R0, UR21 ;  /* 0x0000001500007c02 */ /* 0x004fee0008000f00 */
.L_x_138:
[----:B--2---:R2:W3:Y:S02]  /*7d00*/  SYNCS.PHASECHK.TRANS64.TRYWAIT P0, [R0+URZ+0x40], R9 ;  /* 0x00004009000075a7 */ /* 0x0044e400080011ff */
[----:B---3--:R-:W-:Y:S05]  /*7d10*/  @!P0 NANOSLEEP.SYNCS 0x989680 ;  /* 0x009896800000895d */ /* 0x008fea0003900000 */
[----:B------:R-:W3:Y:S02]  /*7d20*/  @!P0 SYNCS.PHASECHK.TRANS64 P0, [R0+URZ+0x40], R9 ;  /* 0x00004009000085a7 */ /* 0x000ee400080010ff */
[----:B---3--:R-:W-:Y:S05]  /*7d30*/  @!P0 BRA `(.L_x_138) ;  /* 0xfffffffc00f08947 */ /* 0x008fea000383ffff */
[----:B------:R-:W-:Y:S05]  /*7d40*/  BRA `(.L_x_139) ;  /* 0xffffffc8002c7947 */ /* 0x000fea000383ffff */
.L_x_81:
[----:B------:R-:W-:Y:S07]  /*7d50*/  MOV R0, UR21 ;  /* 0x0000001500007c02 */ /* 0x000fee0008000f00 */
.L_x_140:
[----:B--2---:R2:W3:Y:S02]  /*7d60*/  SYNCS.PHASECHK.TRANS64.TRYWAIT P0, [R0+URZ+0x48], R9 ;  /* 0x00004809000075a7 */ /* 0x0044e400080011ff */
[----:B---3--:R-:W-:Y:S05]  /*7d70*/  @!P0 NANOSLEEP.SYNCS 0x989680 ;  /* 0x009896800000895d */ /* 0x008fea0003900000 */
[----:B------:R-:W3:Y:S02]  /*7d80*/  @!P0 SYNCS.PHASECHK.TRANS64 P0, [R0+URZ+0x48], R9 ;  /* 0x00004809000085a7 */ /* 0x000ee400080010ff */
[----:B---3--:R-:W-:Y:S05]  /*7d90*/  @!P0 BRA `(.L_x_140) ;  /* 0xfffffffc00f08947 */ /* 0x008fea000383ffff */
[----:B------:R-:W-:Y:S05]  /*7da0*/  BRA `(.L_x_141) ;  /* 0xffffffc800647947 */ /* 0x000fea000383ffff */
.L_x_83:
[----:B------:R-:W-:-:S07]  /*7db0*/  MOV R0, UR21 ;  /* 0x0000001500007c02 */ /* 0x000fce0008000f00 */
.L_x_142:
[----:B---3--:R3:W4:Y:S02]  /*7dc0*/  SYNCS.PHASECHK.TRANS64.TRYWAIT P0, [R0+URZ+0x40], R3 ;  /* 0x00004003000075a7 */ /* 0x00872400080011ff */
[----:B----4-:R-:W-:Y:S05]  /*7dd0*/  @!P0 NANOSLEEP.SYNCS 0x989680 ;  /* 0x009896800000895d */ /* 0x010fea0003900000 */
[----:B------:R-:W4:Y:S02]  /*7de0*/  @!P0 SYNCS.PHASECHK.TRANS64 P0, [R0+URZ+0x40], R3 ;  /* 0x00004003000085a7 */ /* 0x000f2400080010ff */
[----:B----4-:R-:W-:Y:S05]  /*7df0*/  @!P0 BRA `(.L_x_142) ;  /* 0xfffffffc00f08947 */ /* 0x010fea000383ffff */
[----:B------:R-:W-:Y:S05]  /*7e00*/  BRA `(.L_x_143) ;  /* 0xffffffc800d47947 */ /* 0x000fea000383ffff */
.L_x_85:
[----:B-1----:R1:W2:Y:S02]  /*7e10*/  SYNCS.PHASECHK.TRANS64.TRYWAIT P0, [R3+URZ+0x60], R0 ;  /* 0x00006000030075a7 */ /* 0x0022a400080011ff */
[----:B--2---:R-:W-:Y:S05]  /*7e20*/  @!P0 NANOSLEEP.SYNCS 0x989680 ;  /* 0x009896800000895d */ /* 0x004fea0003900000 */
[----:B------:R-:W2:Y:S02]  /*7e30*/  @!P0 SYNCS.PHASECHK.TRANS64 P0, [R3+URZ+0x60], R0 ;  /* 0x00006000030085a7 */ /* 0x000ea400080010ff */
[----:B--2---:R-:W-:Y:S05]  /*7e40*/  @!P0 BRA `(.L_x_85) ;  /* 0xfffffffc00f08947 */ /* 0x004fea000383ffff */
[----:B------:R-:W-:Y:S05]  /*7e50*/  BRA `(.L_x_144) ;  /* 0xffffffcc009c7947 */ /* 0x000fea000383ffff */
.L_x_96:
[----:B--2---:R2:W1:Y:S02]  /*7e60*/  SYNCS.PHASECHK.TRANS64.TRYWAIT P1, [R2+URZ+0x30], R5 ;  /* 0x00003005020075a7 */ /* 0x00446400080211ff */
[----:B-1----:R-:W-:Y:S05]  /*7e70*/  @!P1 NANOSLEEP.SYNCS 0x989680 ;  /* 0x009896800000995d */ /* 0x002fea0003900000 */
[----:B------:R-:W1:Y:S02]  /*7e80*/  @!P1 SYNCS.PHASECHK.TRANS64 P1, [R2+URZ+0x30], R5 ;  /* 0x00003005020095a7 */ /* 0x000e6400080210ff */
[----:B-1----:R-:W-:Y:S05]  /*7e90*/  @!P1 BRA `(.L_x_96) ;  /* 0xfffffffc00f09947 */ /* 0x002fea000383ffff */
[----:B------:R-:W-:Y:S05]  /*7ea0*/  BRA `(.L_x_95) ;  /* 0xffffffdc00107947 */ /* 0x000fea000383ffff */
.L_x_98:
[----:B--2---:R2:W4:Y:S02]  /*7eb0*/  SYNCS.PHASECHK.TRANS64.TRYWAIT P0, [R100+URZ+0x80], R3 ;  /* 0x00008003640075a7 */ /* 0x00452400080011ff */
[----:B----4-:R-:W-:Y:S05]  /*7ec0*/  @!P0 NANOSLEEP.SYNCS 0x989680 ;  /* 0x009896800000895d */ /* 0x010fea0003900000 */
[----:B------:R-:W4:Y:S02]  /*7ed0*/  @!P0 SYNCS.PHASECHK.TRANS64 P0, [R100+URZ+0x80], R3 ;  /* 0x00008003640085a7 */ /* 0x000f2400080010ff */
[----:B----4-:R-:W-:Y:S05]  /*7ee0*/  @!P0 BRA `(.L_x_98) ;  /* 0xfffffffc00f08947 */ /* 0x010fea000383ffff */
[----:B------:R-:W-:Y:S05]  /*7ef0*/  BRA `(.L_x_97) ;  /* 0xffffffdc00607947 */ /* 0x000fea000383ffff */
.L_x_106:
[----:B---3--:R3:W4:Y:S02]  /*7f00*/  SYNCS.PHASECHK.TRANS64.TRYWAIT P0, [R109+URZ+0x30], R4 ;  /* 0x000030046d0075a7 */ /* 0x00872400080011ff */
[----:B----4-:R-:W-:Y:S05]  /*7f10*/  @!P0 NANOSLEEP.SYNCS 0x989680 ;  /* 0x009896800000895d */ /* 0x010fea0003900000 */
[----:B------:R-:W4:Y:S02]  /*7f20*/  @!P0 SYNCS.PHASECHK.TRANS64 P0, [R109+URZ+0x30], R4 ;  /* 0x000030046d0085a7 */ /* 0x000f2400080010ff */
[----:B----4-:R-:W-:Y:S05]  /*7f30*/  @!P0 BRA `(.L_x_106) ;  /* 0xfffffffc00f08947 */ /* 0x010fea000383ffff */
[----:B------:R-:W-:Y:S05]  /*7f40*/  BRA `(.L_x_105) ;  /* 0xffffffe800547947 */ /* 0x000fea000383ffff */
        .weak           $__internal_0_$__cuda_sm10x_tcgen05_guardrail_trap_col_being_dealloced_not_returned_by_alloc
        .type           $__internal_0_$__cuda_sm10x_tcgen05_guardrail_trap_col_being_dealloced_not_returned_by_alloc,@function
        .size           $__internal_0_$__cuda_sm10x_tcgen05_guardrail_trap_col_being_dealloced_not_returned_by_alloc,($__internal_1_$__cuda_sm10x_tcgen05_guardrail_trap_phase_invalid_during_alloc - $__internal_0_$__cuda_sm10x_tcgen05_guardrail_trap_col_being_dealloced_not_returned_by_alloc)
$__internal_0_$__cuda_sm10x_tcgen05_guardrail_trap_col_being_dealloced_not_returned_by_alloc:
[----:B------:R-:W-:Y:S05]  /*7f50*/  BPT.TRAP 0x1 ;  /* 0x000000040000795c */ /* 0x000fea0000300000 */
[----:B------:R-:W-:-:S04]  /*7f60*/  HFMA2 R3, -RZ, RZ, 0, 0 ;  /* 0x00000000ff037431 */ /* 0x000fc800000001ff */
[----:B------:R-:W-:Y:S05]  /*7f70*/  RET.REL.NODEC R2 `(_ZN7cutlass13device_kernelINS_4gemm6kernel13GemmUniversalIN4cute5tupleIJiiiiEEENS1_10collective13CollectiveMmaINS1_35MainloopSm100TmaUmmaWarpSpecializedILi3ELi2ELi4ENS5_IJNS4_1CILi1EEENSA_ILi2EEESB_EEEEENS5_IJNSA_ILi64EEENSA_ILi128EEENSA_ILi32EEEEEENS_12float_e5m2_tENS5_IJlSB_lEEESJ_SK_NS4_8TiledMMAINS4_8MMA_AtomIJNS4_10MMA_TraitsINS4_19SM100_MMA_F8F6F4_SSEJSJ_SJ_fSF_SG_NS4_17integral_constantINS4_4UMMA5MajorELSR_0EEESS_NSP_INSQ_7ScaleInELST_0EEESU_EEEEEENS4_6LayoutINS5_IJSB_SB_SB_EEENS5_IJNSA_ILi0EEESZ_SZ_EEEEENS5_IJNS4_10UnderscoreES12_S12_EEEEENS4_23SM90_TMA_LOAD_MULTICASTENS4_14ComposedLayoutINS4_7SwizzleILi1ELi4ELi3EEENS4_18smem_ptr_flag_bitsILi8EEENSX_INS5_IJNSA_ILi8EEESH_EEENS5_IJSH_SB_EEEEEEEvNS4_8identityENS4_13SM90_TMA_LOADES1F_vS1G_EENS_8epilogue10collective18CollectiveEpilogueINS1J_23Sm100TmaWarpSpecializedILi2ELi2ELi32ELb0ELb0EEEJSI_NS5_IJNSX_ISF_SB_EES1O_EEESJ_SK_SJ_SK_NS1J_6fusion15FusionCallbacksIS1N_NS1Q_17LinearCombinationISJ_fSJ_fLNS_15FloatRoundStyleE2EEESI_S1P_JEEENS4_5SM1004TMEM4LOAD26SM100_TMEM_LOAD_16dp32b32xES1H_NS16_INS17_ILi2ELi4ELi3EEES1A_NSX_INS5_IJS1B_SF_EEENS5_IJSF_SB_EEEEEEENS4_39AutoVectorizingCopyWithAssumedAlignmentILi128EEENS4_14SM90_TMA_STOREES24_S26_S26_EEEvvEEEEvNT_6ParamsE) ;  /* 0xffffff8002207950 */ /* 0x000fea0003c3ffff */
        .weak           $__internal_1_$__cuda_sm10x_tcgen05_guardrail_trap_phase_invalid_during_alloc
        .type           $__internal_1_$__cuda_sm10x_tcgen05_guardrail_trap_phase_invalid_during_alloc,@function
        .size           $__internal_1_$__cuda_sm10x_tcgen05_guardrail_trap_phase_invalid_during_alloc,($__internal_2_$__cuda_sm10x_tcgen05_guardrail_trap_unallocated_columns_being_dealloced - $__internal_1_$__cuda_sm10x_tcgen05_guardrail_trap_phase_invalid_during_alloc)
$__internal_1_$__cuda_sm10x_tcgen05_guardrail_trap_phase_invalid_during_alloc:
[----:B------:R-:W-:Y:S05]  /*7f80*/  BPT.TRAP 0x1 ;  /* 0x000000040000795c */ /* 0x000fea0000300000 */
[----:B------:R-:W-:-:S04]  /*7f90*/  MOV R5, 0x0 ;  /* 0x0000000000057802 */ /* 0x000fc80000000f00 */
[----:B------:R-:W-:Y:S05]  /*7fa0*/  RET.REL.NODEC R4 `(_ZN7cutlass13device_kernelINS_4gemm6kernel13GemmUniversalIN4cute5tupleIJiiiiEEENS1_10collective13CollectiveMmaINS1_35MainloopSm100TmaUmmaWarpSpecializedILi3ELi2ELi4ENS5_IJNS4_1CILi1EEENSA_ILi2EEESB_EEEEENS5_IJNSA_ILi64EEENSA_ILi128EEENSA_ILi32EEEEEENS_12float_e5m2_tENS5_IJlSB_lEEESJ_SK_NS4_8TiledMMAINS4_8MMA_AtomIJNS4_10MMA_TraitsINS4_19SM100_MMA_F8F6F4_SSEJSJ_SJ_fSF_SG_NS4_17integral_constantINS4_4UMMA5MajorELSR_0EEESS_NSP_INSQ_7ScaleInELST_0EEESU_EEEEEENS4_6LayoutINS5_IJSB_SB_SB_EEENS5_IJNSA_ILi0EEESZ_SZ_EEEEENS5_IJNS4_10UnderscoreES12_S12_EEEEENS4_23SM90_TMA_LOAD_MULTICASTENS4_14ComposedLayoutINS4_7SwizzleILi1ELi4ELi3EEENS4_18smem_ptr_flag_bitsILi8EEENSX_INS5_IJNSA_ILi8EEESH_EEENS5_IJSH_SB_EEEEEEEvNS4_8identityENS4_13SM90_TMA_LOADES1F_vS1G_EENS_8epilogue10collective18CollectiveEpilogueINS1J_23Sm100TmaWarpSpecializedILi2ELi2ELi32ELb0ELb0EEEJSI_NS5_IJNSX_ISF_SB_EES1O_EEESJ_SK_SJ_SK_NS1J_6fusion15FusionCallbacksIS1N_NS1Q_17LinearCombinationISJ_fSJ_fLNS_15FloatRoundStyleE2EEESI_S1P_JEEENS4_5SM1004TMEM4LOAD26SM100_TMEM_LOAD_16dp32b32xES1H_NS16_INS17_ILi2ELi4ELi3EEES1A_NSX_INS5_IJS1B_SF_EEENS5_IJSF_SB_EEEEEEENS4_39AutoVectorizingCopyWithAssumedAlignmentILi128EEENS4_14SM90_TMA_STOREES24_S26_S26_EEEvvEEEEvNT_6ParamsE) ;  /* 0xffffff8004147950 */ /* 0x000fea0003c3ffff */
        .weak           $__internal_2_$__cuda_sm10x_tcgen05_guardrail_trap_unallocated_columns_being_dealloced
        .type           $__internal_2_$__cuda_sm10x_tcgen05_guardrail_trap_unallocated_columns_being_dealloced,@function
        .size           $__internal_2_$__cuda_sm10x_tcgen05_guardrail_trap_unallocated_columns_being_dealloced,(.L_x_146 - $__internal_2_$__cuda_sm10x_tcgen05_guardrail_trap_unallocated_columns_being_dealloced)
$__internal_2_$__cuda_sm10x_tcgen05_guardrail_trap_unallocated_columns_being_dealloced:
[----:B------:R-:W-:Y:S05]  /*7fb0*/  BPT.TRAP 0x1 ;  /* 0x000000040000795c */ /* 0x000fea0000300000 */
[----:B------:R-:W-:-:S04]  /*7fc0*/  HFMA2 R3, -RZ, RZ, 0, 0 ;  /* 0x00000000ff037431 */ /* 0x000fc800000001ff */
[----:B------:R-:W-:Y:S05]  /*7fd0*/  RET.REL.NODEC R2 `(_ZN7cutlass13device_kernelINS_4gemm6kernel13GemmUniversalIN4cute5tupleIJiiiiEEENS1_10collective13CollectiveMmaINS1_35MainloopSm100TmaUmmaWarpSpecializedILi3ELi2ELi4ENS5_IJNS4_1CILi1EEENSA_ILi2EEESB_EEEEENS5_IJNSA_ILi64EEENSA_ILi128EEENSA_ILi32EEEEEENS_12float_e5m2_tENS5_IJlSB_lEEESJ_SK_NS4_8TiledMMAINS4_8MMA_AtomIJNS4_10MMA_TraitsINS4_19SM100_MMA_F8F6F4_SSEJSJ_SJ_fSF_SG_NS4_17integral_constantINS4_4UMMA5MajorELSR_0EEESS_NSP_INSQ_7ScaleInELST_0EEESU_EEEEEENS4_6LayoutINS5_IJSB_SB_SB_EEENS5_IJNSA_ILi0EEESZ_SZ_EEEEENS5_IJNS4_10UnderscoreES12_S12_EEEEENS4_23SM90_TMA_LOAD_MULTICASTENS4_14ComposedLayoutINS4_7SwizzleILi1ELi4ELi3EEENS4_18smem_ptr_flag_bitsILi8EEENSX_INS5_IJNSA_ILi8EEESH_EEENS5_IJSH_SB_EEEEEEEvNS4_8identityENS4_13SM90_TMA_LOADES1F_vS1G_EENS_8epilogue10collective18CollectiveEpilogueINS1J_23Sm100TmaWarpSpecializedILi2ELi2ELi32ELb0ELb0EEEJSI_NS5_IJNSX_ISF_SB_EES1O_EEESJ_SK_SJ_SK_NS1J_6fusion15FusionCallbacksIS1N_NS1Q_17LinearCombinationISJ_fSJ_fLNS_15FloatRoundStyleE2EEESI_S1P_JEEENS4_5SM1004TMEM4LOAD26SM100_TMEM_LOAD_16dp32b32xES1H_NS16_INS17_ILi2ELi4ELi3EEES1A_NSX_INS5_IJS1B_SF_EEENS5_IJSF_SB_EEEEEEENS4_39AutoVectorizingCopyWithAssumedAlignmentILi128EEENS4_14SM90_TMA_STOREES24_S26_S26_EEEvvEEEEvNT_6ParamsE) ;  /* 0xffffff8002087950 */ /* 0x000fea0003c3ffff */
.L_x_145:
[----:B------:R-:W-:-:S00]  /*7fe0*/  BRA `(.L_x_145) ;  /* 0xfffffffc00fc7947 */ /* 0x000fc0000383ffff */
[----:B------:R-:W-:-:S00]  /*7ff0*/  NOP ;  /* 0x0000000000007918 */ /* 0x000fc00000000000 */
        /* <DEDUP_REMOVED lines=8> */
.L_x_146:


//--------------------- .nv.global.init           --------------------------
	.section	.nv.global.init,"aw",@progbits
.nv.global.init:
	.type		$str$27,@object
	.size		$str$27,($str$28 - $str$27)
$str$27:
        /*0000*/ 	.byte	0x28, 0x61, 0x64, 0x64, 0x72, 0x65, 0x73, 0x73, 0x20, 0x26, 0x20, 0x6d, 0x61, 0x73, 0x6b, 0x29
        /*0010*/ 	.byte	0x20, 0x3d, 0x3d, 0x20, 0x30, 0x00
	.type		$str$28,@object
	.size		$str$28,($str$26 - $str$28)
$str$28:
        /*0016*/ 	.byte	0x2f, 0x74, 0x6d, 0x70, 0x2f, 0x63, 0x75, 0x74, 0x6c, 0x61, 0x73, 0x73, 0x5f, 0x73, 0x77, 0x65
        /*0026*/ 	.byte	0x65, 0x70, 0x5f, 0x73, 0x72, 0x63, 0x2f, 0x69, 0x6e, 0x63, 0x6c, 0x75, 0x64, 0x65, 0x2f, 0x63
        /*0036*/ 	.byte	0x75, 0x74, 0x65, 0x2f, 0x70, 0x6f, 0x69, 0x6e, 0x74, 0x65, 0x72, 0x5f, 0x66, 0x6c, 0x61, 0x67
        /*0046*/ 	.byte	0x67, 0x65, 0x64, 0x2e, 0x68, 0x70, 0x70, 0x00
	.type		$str$26,@object
	.size		$str$26,($str$25 - $str$26)
$str$26:
        /*004e*/ 	.byte	0x2f, 0x74, 0x6d, 0x70, 0x2f, 0x63, 0x75, 0x74, 0x6c, 0x61, 0x73, 0x73, 0x5f, 0x73, 0x77, 0x65
        /*005e*/ 	.byte	0x65, 0x70, 0x5f, 0x73, 0x72, 0x63, 0x2f, 0x69, 0x6e, 0x63, 0x6c, 0x75, 0x64, 0x65, 0x2f, 0x63
        /*006e*/ 	.byte	0x75, 0x74, 0x65, 0x2f, 0x61, 0x74, 0x6f, 0x6d, 0x2f, 0x63, 0x6f, 0x70, 0x79, 0x5f, 0x74, 0x72
        /*007e*/ 	.byte	0x61, 0x69, 0x74, 0x73, 0x5f, 0x73, 0x6d, 0x31, 0x30, 0x30, 0x2e, 0x68, 0x70, 0x70, 0x00
	.type		$str$25,@object
	.size		$str$25,(__unnamed_1 - $str$25)
$str$25:
        /*008d*/ 	.byte	0x28, 0x28, 0x75, 0x69, 0x6e, 0x74, 0x33, 0x32, 0x5f, 0x74, 0x28, 0x74, 0x68, 0x72, 0x65, 0x61
        /*009d*/ 	.byte	0x64, 0x49, 0x64, 0x78, 0x2e, 0x78, 0x29, 0x20, 0x2f, 0x20, 0x33, 0x32, 0x29, 0x20, 0x25, 0x20
        /*00ad*/ 	.byte	0x34, 0x29, 0x20, 0x3d, 0x3d, 0x20, 0x28, 0x28, 0x28, 0x74, 0x6d, 0x65, 0x6d, 0x5f, 0x61, 0x64
        /*00bd*/ 	.byte	0x64, 0x72, 0x20, 0x3e, 0x3e, 0x20, 0x31, 0x36, 0x29, 0x20, 0x2f, 0x20, 0x33, 0x32, 0x29, 0x20
        /*00cd*/ 	.byte	0x25, 0x20, 0x34, 0x29, 0x00
	.type		__unnamed_1,@object
	.size		__unnamed_1,(__unnamed_2 - __unnamed_1)
__unnamed_1:
        /*00d2*/ 	.byte	0x61, 0x75, 0x74, 0x6f, 0x20, 0x63, 0x75, 0x74, 0x65, 0x3a, 0x3a, 0x61, 0x73, 0x5f, 0x70, 0x6f
        /* <DEDUP_REMOVED lines=24> */
        /*0262*/ 	.byte	0x3c, 0x34, 0x30, 0x39, 0x36, 0x3e, 0x3e, 0x3e, 0x3e, 0x5d, 0x00
	.type		__unnamed_2,@object
	.size		__unnamed_2,(.L_2 - __unnamed_2)
__unnamed_2:
        /* <DEDUP_REMOVED lines=40> */
        /*04ed*/ 	.byte	0x74, 0x65, 0x3a, 0x3a, 0x43, 0x3c, 0x30, 0x3e, 0x3e, 0x3e, 0x3e, 0x5d, 0x00
.L_2:


//--------------------- .nv.shared._ZN7cutlass13device_kernelINS_4gemm6kernel13GemmUniversalIN4cute5tupleIJiiiiEEENS1_10collective13CollectiveMmaINS1_35MainloopSm100TmaUmmaWarpSpecializedILi3ELi2ELi4ENS5_IJNS4_1CILi1EEENSA_ILi2EEESB_EEEEENS5_IJNSA_ILi64EEENSA_ILi128EEENSA_ILi32EEEEEENS_12float_e5m2_tENS5_IJlSB_lEEESJ_SK_NS4_8TiledMMAINS4_8MMA_AtomIJNS4_10MMA_TraitsINS4_19SM100_MMA_F8F6F4_SSEJSJ_SJ_fSF_SG_NS4_17integral_constantINS4_4UMMA5MajorELSR_0EEESS_NSP_INSQ_7ScaleInELST_0EEESU_EEEEEENS4_6LayoutINS5_IJSB_SB_SB_EEENS5_IJNSA_ILi0EEESZ_SZ_EEEEENS5_IJNS4_10UnderscoreES12_S12_EEEEENS4_23SM90_TMA_LOAD_MULTICASTENS4_14ComposedLayoutINS4_7SwizzleILi1ELi4ELi3EEENS4_18smem_ptr_flag_bitsILi8EEENSX_INS5_IJNSA_ILi8EEESH_EEENS5_IJSH_SB_EEEEEEEvNS4_8identityENS4_13SM90_TMA_LOADES1F_vS1G_EENS_8epilogue10collective18CollectiveEpilogueINS1J_23Sm100TmaWarpSpecializedILi2ELi2ELi32ELb0ELb0EEEJSI_NS5_IJNSX_ISF_SB_EES1O_EEESJ_SK_SJ_SK_NS1J_6fusion15FusionCallbacksIS1N_NS1Q_17LinearCombinationISJ_fSJ_fLNS_15FloatRoundStyleE2EEESI_S1P_JEEENS4_5SM1004TMEM4LOAD26SM100_TMEM_LOAD_16dp32b32xES1H_NS16_INS17_ILi2ELi4ELi3EEES1A_NSX_INS5_IJS1B_SF_EEENS5_IJSF_SB_EEEEEEENS4_39AutoVectorizingCopyWithAssumedAlignmentILi128EEENS4_14SM90_TMA_STOREES24_S26_S26_EEEvvEEEEvNT_6ParamsE --------------------------
	.section	.nv.shared._ZN7cutlass13device_kernelINS_4gemm6kernel13GemmUniversalIN4cute5tupleIJiiiiEEENS1_10collective13CollectiveMmaINS1_35MainloopSm100TmaUmmaWarpSpecializedILi3ELi2ELi4ENS5_IJNS4_1CILi1EEENSA_ILi2EEESB_EEEEENS5_IJNSA_ILi64EEENSA_ILi128EEENSA_ILi32EEEEEENS_12float_e5m2_tENS5_IJlSB_lEEESJ_SK_NS4_8TiledMMAINS4_8MMA_AtomIJNS4_10MMA_TraitsINS4_19SM100_MMA_F8F6F4_SSEJSJ_SJ_fSF_SG_NS4_17integral_constantINS4_4UMMA5MajorELSR_0EEESS_NSP_INSQ_7ScaleInELST_0EEESU_EEEEEENS4_6LayoutINS5_IJSB_SB_SB_EEENS5_IJNSA_ILi0EEESZ_SZ_EEEEENS5_IJNS4_10UnderscoreES12_S12_EEEEENS4_23SM90_TMA_LOAD_MULTICASTENS4_14ComposedLayoutINS4_7SwizzleILi1ELi4ELi3EEENS4_18smem_ptr_flag_bitsILi8EEENSX_INS5_IJNSA_ILi8EEESH_EEENS5_IJSH_SB_EEEEEEEvNS4_8identityENS4_13SM90_TMA_LOADES1F_vS1G_EENS_8epilogue10collective18CollectiveEpilogueINS1J_23Sm100TmaWarpSpecializedILi2ELi2ELi32ELb0ELb0EEEJSI_NS5_IJNSX_ISF_SB_EES1O_EEESJ_SK_SJ_SK_NS1J_6fusion15FusionCallbacksIS1N_NS1Q_17LinearCombinationISJ_fSJ_fLNS_15FloatRoundStyleE2EEESI_S1P_JEEENS4_5SM1004TMEM4LOAD26SM100_TMEM_LOAD_16dp32b32xES1H_NS16_INS17_ILi2ELi4ELi3EEES1A_NSX_INS5_IJS1B_SF_EEENS5_IJSF_SB_EEEEEEENS4_39AutoVectorizingCopyWithAssumedAlignmentILi128EEENS4_14SM90_TMA_STOREES24_S26_S26_EEEvvEEEEvNT_6ParamsE,"aw",@nobits
	.sectionflags	@""
	.align	16
	.zero		1024


//--------------------- .nv.shared.reserved.0     --------------------------
	.section	.nv.shared.reserved.0,"aw",@nobits
	.weak		__nv_reservedSMEM_offset_0_alias
	.size		__nv_reservedSMEM_offset_0_alias, 0, 64
	.other		__nv_reservedSMEM_offset_0_alias,@"STO_CUDA_RESERVED_SHARED STV_DEFAULT"
__nv_reservedSMEM_offset_0_alias:
	.zero		0
.nv.shared.reserved.0:
	.zero		64
	.weak		__nv_reservedSMEM_tcgen05_partition
	.type		__nv_reservedSMEM_tcgen05_partition,@object
	.size		__nv_reservedSMEM_tcgen05_partition,(.L_0 - __nv_reservedSMEM_tcgen05_partition)
__nv_reservedSMEM_tcgen05_partition:
	.zero		32
.L_0:


//--------------------- .nv.global                --------------------------
	.section	.nv.global,"aw",@nobits
.nv.global:
	.type		_ZN39_INTERNAL_4b1595d7_4_k_cu_48fb0af8_87754cute1_E,@object
	.size		_ZN39_INTERNAL_4b1595d7_4_k_cu_48fb0af8_87754cute1_E,(_ZN39_INTERNAL_4b1595d7_4_k_cu_48fb0af8_87754cuda3std3__45__cpo6cbeginE - _ZN39_INTERNAL_4b1595d7_4_k_cu_48fb0af8_87754cute1_E)
_ZN39_INTERNAL_4b1595d7_4_k_cu_48fb0af8_87754cute1_E:
	.zero		1
	.type		_ZN39_INTERNAL_4b1595d7_4_k_cu_48fb0af8_87754cuda3std3__45__cpo6cbeginE,@object
	.size		_ZN39_INTERNAL_4b1595d7_4_k_cu_48fb0af8_87754cuda3std3__45__cpo6cbeginE,(_ZN39_INTERNAL_4b1595d7_4_k_cu_48fb0af8_87754cuda3std3__48in_placeE - _ZN39_INTERNAL_4b1595d7_4_k_cu_48fb0af8_87754cuda3std3__45__cpo6cbeginE)
_ZN39_INTERNAL_4b1595d7_4_k_cu_48fb0af8_87754cuda3std3__45__cpo6cbeginE:
	.zero		1
	.type		_ZN39_INTERNAL_4b1595d7_4_k_cu_48fb0af8_87754cuda3std3__48in_placeE,@object
	.size		_ZN39_INTERNAL_4b1595d7_4_k_cu_48fb0af8_87754cuda3std3__48in_placeE,(_ZN39_INTERNAL_4b1595d7_4_k_cu_48fb0af8_87754cuda3std6ranges3__45__cpo9iter_moveE - _ZN39_INTERNAL_4b1595d7_4_k_cu_48fb0af8_87754cuda3std3__48in_placeE)
_ZN39_INTERNAL_4b1595d7_4_k_cu_48fb0af8_87754cuda3std3__48in_placeE:
	.zero		1
	.type		_ZN39_INTERNAL_4b1595d7_4_k_cu_48fb0af8_87754cuda3std6ranges3__45__cpo9iter_moveE,@object
	.size		_ZN39_INTERNAL_4b1595d7_4_k_cu_48fb0af8_87754cuda3std6ranges3__45__cpo9iter_moveE,(_ZN39_INTERNAL_4b1595d7_4_k_cu_48fb0af8_87754cuda3std3__45__cpo5beginE - _ZN39_INTERNAL_4b1595d7_4_k_cu_48fb0af8_87754cuda3std6ranges3__45__cpo9iter_moveE)
_ZN39_INTERNAL_4b1595d7_4_k_cu_48fb0af8_87754cuda3std6ranges3__45__cpo9iter_moveE:
	.zero		1
	.type		_ZN39_INTERNAL_4b1595d7_4_k_cu_48fb0af8_87754cuda3std3__45__cpo5beginE,@object
	.size		_ZN39_INTERNAL_4b1595d7_4_k_cu_48fb0af8_87754cuda3std3__45__cpo5beginE,(_ZN39_INTERNAL_4b1595d7_4_k_cu_48fb0af8_87754cuda3std3__441_GLOBAL__N__4b1595d7_4_k_cu_48fb0af8_87756ignoreE - _ZN39_INTERNAL_4b1595d7_4_k_cu_48fb0af8_87754cuda3std3__45__cpo5beginE)
_ZN39_INTERNAL_4b1595d7_4_k_cu_48fb0af8_87754cuda3std3__45__cpo5beginE:
	.zero		1
	.type		_ZN39_INTERNAL_4b1595d7_4_k_cu_48fb0af8_87754cuda3std3__441_GLOBAL__N__4b1595d7_4_k_cu_48fb0af8_87756ignoreE,@object
	.size		_ZN39_INTERNAL_4b1595d7_4_k_cu_48fb0af8_87754cuda3std3__441_GLOBAL__N__4b1595d7_4_k_cu_48fb0af8_87756ignoreE,(_ZN39_INTERNAL_4b1595d7_4_k_cu_48fb0af8_87754cute7productE - _ZN39_INTERNAL_4b1595d7_4_k_cu_48fb0af8_87754cuda3std3__441_GLOBAL__N__4b1595d7_4_k_cu_48fb0af8_87756ignoreE)
_ZN39_INTERNAL_4b1595d7_4_k_cu_48fb0af8_87754cuda3std3__441_GLOBAL__N__4b1595d7_4_k_cu_48fb0af8_87756ignoreE:
	.zero		1
	.type		_ZN39_INTERNAL_4b1595d7_4_k_cu_48fb0af8_87754cute7productE,@object
	.size		_ZN39_INTERNAL_4b1595d7_4_k_cu_48fb0af8_87754cute7productE,(_ZN39_INTERNAL_4b1595d7_4_k_cu_48fb0af8_87754cuda3std3__45__cpo3endE - _ZN39_INTERNAL_4b1595d7_4_k_cu_48fb0af8_87754cute7productE)
_ZN39_INTERNAL_4b1595d7_4_k_cu_48fb0af8_87754cute7productE:
	.zero		1
	.type		_ZN39_INTERNAL_4b1595d7_4_k_cu_48fb0af8_87754cuda3std3__45__cpo3endE,@object
	.size		_ZN39_INTERNAL_4b1595d7_4_k_cu_48fb0af8_87754cuda3std3__45__cpo3endE,(_ZN39_INTERNAL_4b1595d7_4_k_cu_48fb0af8_87754cuda3std3__419piecewise_constructE - _ZN39_INTERNAL_4b1595d7_4_k_cu_48fb0af8_87754cuda3std3__45__cpo3endE)
_ZN39_INTERNAL_4b1595d7_4_k_cu_48fb0af8_87754cuda3std3__45__cpo3endE:
	.zero		1
	.type		_ZN39_INTERNAL_4b1595d7_4_k_cu_48fb0af8_87754cuda3std3__419piecewise_constructE,@object
	.size		_ZN39_INTERNAL_4b1595d7_4_k_cu_48fb0af8_87754cuda3std3__419piecewise_constructE,(_ZN39_INTERNAL_4b1595d7_4_k_cu_48fb0af8_87754cuda3std3__45__cpo4cendE - _ZN39_INTERNAL_4b1595d7_4_k_cu_48fb0af8_87754cuda3std3__419piecewise_constructE)
_ZN39_INTERNAL_4b1595d7_4_k_cu_48fb0af8_87754cuda3std3__419piecewise_constructE:
	.zero		1
	.type		_ZN39_INTERNAL_4b1595d7_4_k_cu_48fb0af8_87754cuda3std3__45__cpo4cendE,@object
	.size		_ZN39_INTERNAL_4b1595d7_4_k_cu_48fb0af8_87754cuda3std3__45__cpo4cendE,(_ZN39_INTERNAL_4b1595d7_4_k_cu_48fb0af8_87754cuda3std6ranges3__45__cpo4swapE - _ZN39_INTERNAL_4b1595d7_4_k_cu_48fb0af8_87754cuda3std3__45__cpo4cendE)
_ZN39_INTERNAL_4b1595d7_4_k_cu_48fb0af8_87754cuda3std3__45__cpo4cendE:
	.zero		1
	.type		_ZN39_INTERNAL_4b1595d7_4_k_cu_48fb0af8_87754cuda3std6ranges3__45__cpo4swapE,@object
	.size		_ZN39_INTERNAL_4b1595d7_4_k_cu_48fb0af8_87754cuda3std6ranges3__45__cpo4swapE,(.L_10 - _ZN39_INTERNAL_4b1595d7_4_k_cu_48fb0af8_87754cuda3std6ranges3__45__cpo4swapE)
_ZN39_INTERNAL_4b1595d7_4_k_cu_48fb0af8_87754cuda3std6ranges3__45__cpo4swapE:
	.zero		1
.L_10:


//--------------------- .nv.constant0._ZN7cutlass13device_kernelINS_4gemm6kernel13GemmUniversalIN4cute5tupleIJiiiiEEENS1_10collective13CollectiveMmaINS1_35MainloopSm100TmaUmmaWarpSpecializedILi3ELi2ELi4ENS5_IJNS4_1CILi1EEENSA_ILi2EEESB_EEEEENS5_IJNSA_ILi64EEENSA_ILi128EEENSA_ILi32EEEEEENS_12float_e5m2_tENS5_IJlSB_lEEESJ_SK_NS4_8TiledMMAINS4_8MMA_AtomIJNS4_10MMA_TraitsINS4_19SM100_MMA_F8F6F4_SSEJSJ_SJ_fSF_SG_NS4_17integral_constantINS4_4UMMA5MajorELSR_0EEESS_NSP_INSQ_7ScaleInELST_0EEESU_EEEEEENS4_6LayoutINS5_IJSB_SB_SB_EEENS5_IJNSA_ILi0EEESZ_SZ_EEEEENS5_IJNS4_10UnderscoreES12_S12_EEEEENS4_23SM90_TMA_LOAD_MULTICASTENS4_14ComposedLayoutINS4_7SwizzleILi1ELi4ELi3EEENS4_18smem_ptr_flag_bitsILi8EEENSX_INS5_IJNSA_ILi8EEESH_EEENS5_IJSH_SB_EEEEEEEvNS4_8identityENS4_13SM90_TMA_LOADES1F_vS1G_EENS_8epilogue10collective18CollectiveEpilogueINS1J_23Sm100TmaWarpSpecializedILi2ELi2ELi32ELb0ELb0EEEJSI_NS5_IJNSX_ISF_SB_EES1O_EEESJ_SK_SJ_SK_NS1J_6fusion15FusionCallbacksIS1N_NS1Q_17LinearCombinationISJ_fSJ_fLNS_15FloatRoundStyleE2EEESI_S1P_JEEENS4_5SM1004TMEM4LOAD26SM100_TMEM_LOAD_16dp32b32xES1H_NS16_INS17_ILi2ELi4ELi3EEES1A_NSX_INS5_IJS1B_SF_EEENS5_IJSF_SB_EEEEEEENS4_39AutoVectorizingCopyWithAssumedAlignmentILi128EEENS4_14SM90_TMA_STOREES24_S26_S26_EEEvvEEEEvNT_6ParamsE --------------------------
	.section	.nv.constant0._ZN7cutlass13device_kernelINS_4gemm6kernel13GemmUniversalIN4cute5tupleIJiiiiEEENS1_10collective13CollectiveMmaINS1_35MainloopSm100TmaUmmaWarpSpecializedILi3ELi2ELi4ENS5_IJNS4_1CILi1EEENSA_ILi2EEESB_EEEEENS5_IJNSA_ILi64EEENSA_ILi128EEENSA_ILi32EEEEEENS_12float_e5m2_tENS5_IJlSB_lEEESJ_SK_NS4_8TiledMMAINS4_8MMA_AtomIJNS4_10MMA_TraitsINS4_19SM100_MMA_F8F6F4_SSEJSJ_SJ_fSF_SG_NS4_17integral_constantINS4_4UMMA5MajorELSR_0EEESS_NSP_INSQ_7ScaleInELST_0EEESU_EEEEEENS4_6LayoutINS5_IJSB_SB_SB_EEENS5_IJNSA_ILi0EEESZ_SZ_EEEEENS5_IJNS4_10UnderscoreES12_S12_EEEEENS4_23SM90_TMA_LOAD_MULTICASTENS4_14ComposedLayoutINS4_7SwizzleILi1ELi4ELi3EEENS4_18smem_ptr_flag_bitsILi8EEENSX_INS5_IJNSA_ILi8EEESH_EEENS5_IJSH_SB_EEEEEEEvNS4_8identityENS4_13SM90_TMA_LOADES1F_vS1G_EENS_8epilogue10collective18CollectiveEpilogueINS1J_23Sm100TmaWarpSpecializedILi2ELi2ELi32ELb0ELb0EEEJSI_NS5_IJNSX_ISF_SB_EES1O_EEESJ_SK_SJ_SK_NS1J_6fusion15FusionCallbacksIS1N_NS1Q_17LinearCombinationISJ_fSJ_fLNS_15FloatRoundStyleE2EEESI_S1P_JEEENS4_5SM1004TMEM4LOAD26SM100_TMEM_LOAD_16dp32b32xES1H_NS16_INS17_ILi2ELi4ELi3EEES1A_NSX_INS5_IJS1B_SF_EEENS5_IJSF_SB_EEEEEEENS4_39AutoVectorizingCopyWithAssumedAlignmentILi128EEENS4_14SM90_TMA_STOREES24_S26_S26_EEEvvEEEEvNT_6ParamsE,"a",@progbits
	.sectionflags	@""
	.align	4
.nv.constant0._ZN7cutlass13device_kernelINS_4gemm6kernel13GemmUniversalIN4cute5tupleIJiiiiEEENS1_10collective13CollectiveMmaINS1_35MainloopSm100TmaUmmaWarpSpecializedILi3ELi2ELi4ENS5_IJNS4_1CILi1EEENSA_ILi2EEESB_EEEEENS5_IJNSA_ILi64EEENSA_ILi128EEENSA_ILi32EEEEEENS_12float_e5m2_tENS5_IJlSB_lEEESJ_SK_NS4_8TiledMMAINS4_8MMA_AtomIJNS4_10MMA_TraitsINS4_19SM100_MMA_F8F6F4_SSEJSJ_SJ_fSF_SG_NS4_17integral_constantINS4_4UMMA5MajorELSR_0EEESS_NSP_INSQ_7ScaleInELST_0EEESU_EEEEEENS4_6LayoutINS5_IJSB_SB_SB_EEENS5_IJNSA_ILi0EEESZ_SZ_EEEEENS5_IJNS4_10UnderscoreES12_S12_EEEEENS4_23SM90_TMA_LOAD_MULTICASTENS4_14ComposedLayoutINS4_7SwizzleILi1ELi4ELi3EEENS4_18smem_ptr_flag_bitsILi8EEENSX_INS5_IJNSA_ILi8EEESH_EEENS5_IJSH_SB_EEEEEEEvNS4_8identityENS4_13SM90_TMA_LOADES1F_vS1G_EENS_8epilogue10collective18CollectiveEpilogueINS1J_23Sm100TmaWarpSpecializedILi2ELi2ELi32ELb0ELb0EEEJSI_NS5_IJNSX_ISF_SB_EES1O_EEESJ_SK_SJ_SK_NS1J_6fusion15FusionCallbacksIS1N_NS1Q_17LinearCombinationISJ_fSJ_fLNS_15FloatRoundStyleE2EEESI_S1P_JEEENS4_5SM1004TMEM4LOAD26SM100_TMEM_LOAD_16dp32b32xES1H_NS16_INS17_ILi2ELi4ELi3EEES1A_NSX_INS5_IJS1B_SF_EEENS5_IJSF_SB_EEEEEEENS4_39AutoVectorizingCopyWithAssumedAlignmentILi128EEENS4_14SM90_TMA_STOREES24_S26_S26_EEEvvEEEEvNT_6ParamsE:
	.zero		2944


//--------------------- SYMBOLS --------------------------

	.type		.nv.reservedSmem.offset0,@object
	.size		.nv.reservedSmem.offset0,0x4
	.type		.nv.reservedSmem.cap,@object
	.size		.nv.reservedSmem.cap,0x4
	.type		__assertfail,@function
